//
// Generated by NVIDIA NVVM Compiler
//
// Compiler Build ID: CL-36424714
// Cuda compilation tools, release 13.0, V13.0.88
// Based on NVVM 20.0.0
//

.version 9.0
.target sm_100
.address_size 64

	// .globl	_Z6phase1Piiii
.extern .shared .align 16 .b8 shared_mem[];

.visible .entry _Z6phase1Piiii(
	.param .u64 .ptr .align 1 _Z6phase1Piiii_param_0,
	.param .u32 _Z6phase1Piiii_param_1,
	.param .u32 _Z6phase1Piiii_param_2,
	.param .u32 _Z6phase1Piiii_param_3
)
{
	.reg .pred 	%p<2>;
	.reg .b32 	%r<118>;
	.reg .b64 	%rd<11>;

	ld.param.u64 	%rd5, [_Z6phase1Piiii_param_0];
	ld.param.u32 	%r15, [_Z6phase1Piiii_param_1];
	ld.param.u32 	%r16, [_Z6phase1Piiii_param_3];
	cvta.to.global.u64 	%rd6, %rd5;
	mov.u32 	%r17, %tid.y;
	shl.b32 	%r18, %r17, 6;
	mov.u32 	%r19, %tid.x;
	add.s32 	%r20, %r18, %r19;
	shl.b32 	%r21, %r15, 6;
	add.s32 	%r22, %r21, %r17;
	add.s32 	%r23, %r21, %r19;
	mad.lo.s32 	%r24, %r22, %r16, %r23;
	mul.wide.u32 	%rd7, %r24, 4;
	add.s64 	%rd1, %rd6, %rd7;
	ld.global.u32 	%r25, [%rd1];
	shl.b32 	%r26, %r20, 2;
	mov.u32 	%r27, shared_mem;
	add.s32 	%r1, %r27, %r26;
	st.shared.u32 	[%r1], %r25;
	add.s32 	%r28, %r24, 32;
	mul.wide.u32 	%rd8, %r28, 4;
	add.s64 	%rd2, %rd6, %rd8;
	ld.global.u32 	%r29, [%rd2];
	st.shared.u32 	[%r1+128], %r29;
	shl.b32 	%r30, %r16, 5;
	add.s32 	%r31, %r24, %r30;
	mul.wide.u32 	%rd9, %r31, 4;
	add.s64 	%rd3, %rd6, %rd9;
	ld.global.u32 	%r32, [%rd3];
	st.shared.u32 	[%r1+8192], %r32;
	add.s32 	%r33, %r31, 32;
	mul.wide.u32 	%rd10, %r33, 4;
	add.s64 	%rd4, %rd6, %rd10;
	ld.global.u32 	%r34, [%rd4];
	st.shared.u32 	[%r1+8320], %r34;
	shl.b32 	%r35, %r17, 8;
	add.s32 	%r36, %r35, %r27;
	add.s32 	%r116, %r36, 8192;
	shl.b32 	%r37, %r19, 2;
	add.s32 	%r38, %r37, %r27;
	add.s32 	%r115, %r38, 512;
	mov.b32 	%r117, 8192;
$L__BB0_1:
	bar.sync 	0;
	ld.shared.u32 	%r39, [%r1];
	ld.shared.u32 	%r40, [%r116+-8192];
	ld.shared.u32 	%r41, [%r115+-512];
	add.s32 	%r42, %r41, %r40;
	min.s32 	%r43, %r39, %r42;
	st.shared.u32 	[%r1], %r43;
	ld.shared.u32 	%r44, [%r1+128];
	ld.shared.u32 	%r45, [%r116+-8192];
	ld.shared.u32 	%r46, [%r115+-384];
	add.s32 	%r47, %r46, %r45;
	min.s32 	%r48, %r44, %r47;
	st.shared.u32 	[%r1+128], %r48;
	ld.shared.u32 	%r49, [%r1+8192];
	ld.shared.u32 	%r50, [%r116];
	ld.shared.u32 	%r51, [%r115+-512];
	add.s32 	%r52, %r51, %r50;
	min.s32 	%r53, %r49, %r52;
	st.shared.u32 	[%r1+8192], %r53;
	ld.shared.u32 	%r54, [%r1+8320];
	ld.shared.u32 	%r55, [%r116];
	ld.shared.u32 	%r56, [%r115+-384];
	add.s32 	%r57, %r56, %r55;
	min.s32 	%r58, %r54, %r57;
	st.shared.u32 	[%r1+8320], %r58;
	bar.sync 	0;
	ld.shared.u32 	%r59, [%r1];
	ld.shared.u32 	%r60, [%r116+-8188];
	ld.shared.u32 	%r61, [%r115+-256];
	add.s32 	%r62, %r61, %r60;
	min.s32 	%r63, %r59, %r62;
	st.shared.u32 	[%r1], %r63;
	ld.shared.u32 	%r64, [%r1+128];
	ld.shared.u32 	%r65, [%r116+-8188];
	ld.shared.u32 	%r66, [%r115+-128];
	add.s32 	%r67, %r66, %r65;
	min.s32 	%r68, %r64, %r67;
	st.shared.u32 	[%r1+128], %r68;
	ld.shared.u32 	%r69, [%r1+8192];
	ld.shared.u32 	%r70, [%r116+4];
	ld.shared.u32 	%r71, [%r115+-256];
	add.s32 	%r72, %r71, %r70;
	min.s32 	%r73, %r69, %r72;
	st.shared.u32 	[%r1+8192], %r73;
	ld.shared.u32 	%r74, [%r1+8320];
	ld.shared.u32 	%r75, [%r116+4];
	ld.shared.u32 	%r76, [%r115+-128];
	add.s32 	%r77, %r76, %r75;
	min.s32 	%r78, %r74, %r77;
	st.shared.u32 	[%r1+8320], %r78;
	bar.sync 	0;
	ld.shared.u32 	%r79, [%r1];
	ld.shared.u32 	%r80, [%r116+-8184];
	ld.shared.u32 	%r81, [%r115];
	add.s32 	%r82, %r81, %r80;
	min.s32 	%r83, %r79, %r82;
	st.shared.u32 	[%r1], %r83;
	ld.shared.u32 	%r84, [%r1+128];
	ld.shared.u32 	%r85, [%r116+-8184];
	ld.shared.u32 	%r86, [%r115+128];
	add.s32 	%r87, %r86, %r85;
	min.s32 	%r88, %r84, %r87;
	st.shared.u32 	[%r1+128], %r88;
	ld.shared.u32 	%r89, [%r1+8192];
	ld.shared.u32 	%r90, [%r116+8];
	ld.shared.u32 	%r91, [%r115];
	add.s32 	%r92, %r91, %r90;
	min.s32 	%r93, %r89, %r92;
	st.shared.u32 	[%r1+8192], %r93;
	ld.shared.u32 	%r94, [%r1+8320];
	ld.shared.u32 	%r95, [%r116+8];
	ld.shared.u32 	%r96, [%r115+128];
	add.s32 	%r97, %r96, %r95;
	min.s32 	%r98, %r94, %r97;
	st.shared.u32 	[%r1+8320], %r98;
	bar.sync 	0;
	ld.shared.u32 	%r99, [%r1];
	ld.shared.u32 	%r100, [%r116+-8180];
	ld.shared.u32 	%r101, [%r115+256];
	add.s32 	%r102, %r101, %r100;
	min.s32 	%r7, %r99, %r102;
	st.shared.u32 	[%r1], %r7;
	ld.shared.u32 	%r103, [%r1+128];
	ld.shared.u32 	%r104, [%r116+-8180];
	ld.shared.u32 	%r105, [%r115+384];
	add.s32 	%r106, %r105, %r104;
	min.s32 	%r8, %r103, %r106;
	st.shared.u32 	[%r1+128], %r8;
	ld.shared.u32 	%r107, [%r1+8192];
	ld.shared.u32 	%r108, [%r116+12];
	ld.shared.u32 	%r109, [%r115+256];
	add.s32 	%r110, %r109, %r108;
	min.s32 	%r9, %r107, %r110;
	st.shared.u32 	[%r1+8192], %r9;
	ld.shared.u32 	%r111, [%r1+8320];
	ld.shared.u32 	%r112, [%r116+12];
	ld.shared.u32 	%r113, [%r115+384];
	add.s32 	%r114, %r113, %r112;
	min.s32 	%r10, %r111, %r114;
	st.shared.u32 	[%r1+8320], %r10;
	add.s32 	%r117, %r117, 16;
	add.s32 	%r116, %r116, 16;
	add.s32 	%r115, %r115, 1024;
	setp.ne.s32 	%p1, %r117, 8448;
	@%p1 bra 	$L__BB0_1;
	st.global.u32 	[%rd1], %r7;
	st.global.u32 	[%rd2], %r8;
	st.global.u32 	[%rd3], %r9;
	st.global.u32 	[%rd4], %r10;
	ret;

}
	// .globl	_Z6phase2Piiii
.visible .entry _Z6phase2Piiii(
	.param .u64 .ptr .align 1 _Z6phase2Piiii_param_0,
	.param .u32 _Z6phase2Piiii_param_1,
	.param .u32 _Z6phase2Piiii_param_2,
	.param .u32 _Z6phase2Piiii_param_3
)
{
	.reg .pred 	%p<5>;
	.reg .b16 	%rs<2>;
	.reg .b32 	%r<2626>;
	.reg .b64 	%rd<27>;

	ld.param.u64 	%rd2, [_Z6phase2Piiii_param_0];
	ld.param.u32 	%r7, [_Z6phase2Piiii_param_1];
	ld.param.u32 	%r8, [_Z6phase2Piiii_param_3];
	cvta.to.global.u64 	%rd1, %rd2;
	mov.u32 	%r1, %tid.y;
	shl.b32 	%r2, %r1, 6;
	mov.u32 	%r3, %tid.x;
	add.s32 	%r4, %r2, %r3;
	mov.u32 	%r9, %ctaid.y;
	cvt.u16.u32 	%rs1, %r9;
	setp.eq.s16 	%p1, %rs1, 1;
	@%p1 bra 	$L__BB1_4;
	setp.ne.s16 	%p2, %rs1, 0;
	@%p2 bra 	$L__BB1_6;
	mov.u32 	%r5, %ctaid.x;
	setp.eq.s32 	%p4, %r5, %r7;
	@%p4 bra 	$L__BB1_6;
	shl.b32 	%r1319, %r5, 6;
	add.s32 	%r1320, %r1319, %r1;
	shl.b32 	%r1321, %r7, 6;
	add.s32 	%r1322, %r1321, %r3;
	mad.lo.s32 	%r1323, %r8, %r1320, %r1322;
	mul.wide.s32 	%rd15, %r1323, 4;
	add.s64 	%rd16, %rd1, %rd15;
	ld.global.u32 	%r1324, [%rd16];
	shl.b32 	%r1325, %r4, 2;
	mov.u32 	%r1326, shared_mem;
	add.s32 	%r1327, %r1326, %r1325;
	st.shared.u32 	[%r1327], %r1324;
	ld.global.u32 	%r1328, [%rd16+128];
	st.shared.u32 	[%r1327+128], %r1328;
	add.s32 	%r1329, %r1321, %r1;
	mad.lo.s32 	%r1330, %r1329, %r8, %r1322;
	mul.wide.u32 	%rd17, %r1330, 4;
	add.s64 	%rd18, %rd1, %rd17;
	ld.global.u32 	%r1331, [%rd18];
	st.shared.u32 	[%r1327+16384], %r1331;
	add.s32 	%r1332, %r1330, 32;
	mul.wide.u32 	%rd19, %r1332, 4;
	add.s64 	%rd20, %rd1, %rd19;
	ld.global.u32 	%r1333, [%rd20];
	st.shared.u32 	[%r1327+16512], %r1333;
	shl.b32 	%r1334, %r8, 5;
	add.s32 	%r1335, %r1323, %r1334;
	mul.wide.s32 	%rd21, %r1335, 4;
	add.s64 	%rd22, %rd1, %rd21;
	ld.global.u32 	%r1336, [%rd22];
	st.shared.u32 	[%r1327+8192], %r1336;
	ld.global.u32 	%r1337, [%rd22+128];
	st.shared.u32 	[%r1327+8320], %r1337;
	add.s32 	%r1338, %r1330, %r1334;
	mul.wide.u32 	%rd23, %r1338, 4;
	add.s64 	%rd24, %rd1, %rd23;
	ld.global.u32 	%r1339, [%rd24];
	st.shared.u32 	[%r1327+24576], %r1339;
	add.s32 	%r1340, %r1338, 32;
	mul.wide.u32 	%rd25, %r1340, 4;
	add.s64 	%rd26, %rd1, %rd25;
	ld.global.u32 	%r1341, [%rd26];
	st.shared.u32 	[%r1327+24704], %r1341;
	bar.sync 	0;
	ld.shared.u32 	%r1342, [%r1327];
	shl.b32 	%r1343, %r2, 2;
	add.s32 	%r1344, %r1326, %r1343;
	ld.shared.u32 	%r1345, [%r1344];
	shl.b32 	%r1346, %r3, 2;
	add.s32 	%r1347, %r1326, %r1346;
	ld.shared.u32 	%r1348, [%r1347+16384];
	add.s32 	%r1349, %r1348, %r1345;
	min.s32 	%r1350, %r1342, %r1349;
	st.shared.u32 	[%r1327], %r1350;
	ld.shared.u32 	%r1351, [%r1327+128];
	ld.shared.u32 	%r1352, [%r1344];
	ld.shared.u32 	%r1353, [%r1347+16512];
	add.s32 	%r1354, %r1353, %r1352;
	min.s32 	%r1355, %r1351, %r1354;
	st.shared.u32 	[%r1327+128], %r1355;
	ld.shared.u32 	%r1356, [%r1327+8192];
	ld.shared.u32 	%r1357, [%r1344+8192];
	ld.shared.u32 	%r1358, [%r1347+16384];
	add.s32 	%r1359, %r1358, %r1357;
	min.s32 	%r1360, %r1356, %r1359;
	st.shared.u32 	[%r1327+8192], %r1360;
	ld.shared.u32 	%r1361, [%r1327+8320];
	ld.shared.u32 	%r1362, [%r1344+8192];
	ld.shared.u32 	%r1363, [%r1347+16512];
	add.s32 	%r1364, %r1363, %r1362;
	min.s32 	%r1365, %r1361, %r1364;
	st.shared.u32 	[%r1327+8320], %r1365;
	bar.sync 	0;
	ld.shared.u32 	%r1366, [%r1327];
	ld.shared.u32 	%r1367, [%r1344+4];
	ld.shared.u32 	%r1368, [%r1347+16640];
	add.s32 	%r1369, %r1368, %r1367;
	min.s32 	%r1370, %r1366, %r1369;
	st.shared.u32 	[%r1327], %r1370;
	ld.shared.u32 	%r1371, [%r1327+128];
	ld.shared.u32 	%r1372, [%r1344+4];
	ld.shared.u32 	%r1373, [%r1347+16768];
	add.s32 	%r1374, %r1373, %r1372;
	min.s32 	%r1375, %r1371, %r1374;
	st.shared.u32 	[%r1327+128], %r1375;
	ld.shared.u32 	%r1376, [%r1327+8192];
	ld.shared.u32 	%r1377, [%r1344+8196];
	ld.shared.u32 	%r1378, [%r1347+16640];
	add.s32 	%r1379, %r1378, %r1377;
	min.s32 	%r1380, %r1376, %r1379;
	st.shared.u32 	[%r1327+8192], %r1380;
	ld.shared.u32 	%r1381, [%r1327+8320];
	ld.shared.u32 	%r1382, [%r1344+8196];
	ld.shared.u32 	%r1383, [%r1347+16768];
	add.s32 	%r1384, %r1383, %r1382;
	min.s32 	%r1385, %r1381, %r1384;
	st.shared.u32 	[%r1327+8320], %r1385;
	bar.sync 	0;
	ld.shared.u32 	%r1386, [%r1327];
	ld.shared.u32 	%r1387, [%r1344+8];
	ld.shared.u32 	%r1388, [%r1347+16896];
	add.s32 	%r1389, %r1388, %r1387;
	min.s32 	%r1390, %r1386, %r1389;
	st.shared.u32 	[%r1327], %r1390;
	ld.shared.u32 	%r1391, [%r1327+128];
	ld.shared.u32 	%r1392, [%r1344+8];
	ld.shared.u32 	%r1393, [%r1347+17024];
	add.s32 	%r1394, %r1393, %r1392;
	min.s32 	%r1395, %r1391, %r1394;
	st.shared.u32 	[%r1327+128], %r1395;
	ld.shared.u32 	%r1396, [%r1327+8192];
	ld.shared.u32 	%r1397, [%r1344+8200];
	ld.shared.u32 	%r1398, [%r1347+16896];
	add.s32 	%r1399, %r1398, %r1397;
	min.s32 	%r1400, %r1396, %r1399;
	st.shared.u32 	[%r1327+8192], %r1400;
	ld.shared.u32 	%r1401, [%r1327+8320];
	ld.shared.u32 	%r1402, [%r1344+8200];
	ld.shared.u32 	%r1403, [%r1347+17024];
	add.s32 	%r1404, %r1403, %r1402;
	min.s32 	%r1405, %r1401, %r1404;
	st.shared.u32 	[%r1327+8320], %r1405;
	bar.sync 	0;
	ld.shared.u32 	%r1406, [%r1327];
	ld.shared.u32 	%r1407, [%r1344+12];
	ld.shared.u32 	%r1408, [%r1347+17152];
	add.s32 	%r1409, %r1408, %r1407;
	min.s32 	%r1410, %r1406, %r1409;
	st.shared.u32 	[%r1327], %r1410;
	ld.shared.u32 	%r1411, [%r1327+128];
	ld.shared.u32 	%r1412, [%r1344+12];
	ld.shared.u32 	%r1413, [%r1347+17280];
	add.s32 	%r1414, %r1413, %r1412;
	min.s32 	%r1415, %r1411, %r1414;
	st.shared.u32 	[%r1327+128], %r1415;
	ld.shared.u32 	%r1416, [%r1327+8192];
	ld.shared.u32 	%r1417, [%r1344+8204];
	ld.shared.u32 	%r1418, [%r1347+17152];
	add.s32 	%r1419, %r1418, %r1417;
	min.s32 	%r1420, %r1416, %r1419;
	st.shared.u32 	[%r1327+8192], %r1420;
	ld.shared.u32 	%r1421, [%r1327+8320];
	ld.shared.u32 	%r1422, [%r1344+8204];
	ld.shared.u32 	%r1423, [%r1347+17280];
	add.s32 	%r1424, %r1423, %r1422;
	min.s32 	%r1425, %r1421, %r1424;
	st.shared.u32 	[%r1327+8320], %r1425;
	bar.sync 	0;
	ld.shared.u32 	%r1426, [%r1327];
	ld.shared.u32 	%r1427, [%r1344+16];
	ld.shared.u32 	%r1428, [%r1347+17408];
	add.s32 	%r1429, %r1428, %r1427;
	min.s32 	%r1430, %r1426, %r1429;
	st.shared.u32 	[%r1327], %r1430;
	ld.shared.u32 	%r1431, [%r1327+128];
	ld.shared.u32 	%r1432, [%r1344+16];
	ld.shared.u32 	%r1433, [%r1347+17536];
	add.s32 	%r1434, %r1433, %r1432;
	min.s32 	%r1435, %r1431, %r1434;
	st.shared.u32 	[%r1327+128], %r1435;
	ld.shared.u32 	%r1436, [%r1327+8192];
	ld.shared.u32 	%r1437, [%r1344+8208];
	ld.shared.u32 	%r1438, [%r1347+17408];
	add.s32 	%r1439, %r1438, %r1437;
	min.s32 	%r1440, %r1436, %r1439;
	st.shared.u32 	[%r1327+8192], %r1440;
	ld.shared.u32 	%r1441, [%r1327+8320];
	ld.shared.u32 	%r1442, [%r1344+8208];
	ld.shared.u32 	%r1443, [%r1347+17536];
	add.s32 	%r1444, %r1443, %r1442;
	min.s32 	%r1445, %r1441, %r1444;
	st.shared.u32 	[%r1327+8320], %r1445;
	bar.sync 	0;
	ld.shared.u32 	%r1446, [%r1327];
	ld.shared.u32 	%r1447, [%r1344+20];
	ld.shared.u32 	%r1448, [%r1347+17664];
	add.s32 	%r1449, %r1448, %r1447;
	min.s32 	%r1450, %r1446, %r1449;
	st.shared.u32 	[%r1327], %r1450;
	ld.shared.u32 	%r1451, [%r1327+128];
	ld.shared.u32 	%r1452, [%r1344+20];
	ld.shared.u32 	%r1453, [%r1347+17792];
	add.s32 	%r1454, %r1453, %r1452;
	min.s32 	%r1455, %r1451, %r1454;
	st.shared.u32 	[%r1327+128], %r1455;
	ld.shared.u32 	%r1456, [%r1327+8192];
	ld.shared.u32 	%r1457, [%r1344+8212];
	ld.shared.u32 	%r1458, [%r1347+17664];
	add.s32 	%r1459, %r1458, %r1457;
	min.s32 	%r1460, %r1456, %r1459;
	st.shared.u32 	[%r1327+8192], %r1460;
	ld.shared.u32 	%r1461, [%r1327+8320];
	ld.shared.u32 	%r1462, [%r1344+8212];
	ld.shared.u32 	%r1463, [%r1347+17792];
	add.s32 	%r1464, %r1463, %r1462;
	min.s32 	%r1465, %r1461, %r1464;
	st.shared.u32 	[%r1327+8320], %r1465;
	bar.sync 	0;
	ld.shared.u32 	%r1466, [%r1327];
	ld.shared.u32 	%r1467, [%r1344+24];
	ld.shared.u32 	%r1468, [%r1347+17920];
	add.s32 	%r1469, %r1468, %r1467;
	min.s32 	%r1470, %r1466, %r1469;
	st.shared.u32 	[%r1327], %r1470;
	ld.shared.u32 	%r1471, [%r1327+128];
	ld.shared.u32 	%r1472, [%r1344+24];
	ld.shared.u32 	%r1473, [%r1347+18048];
	add.s32 	%r1474, %r1473, %r1472;
	min.s32 	%r1475, %r1471, %r1474;
	st.shared.u32 	[%r1327+128], %r1475;
	ld.shared.u32 	%r1476, [%r1327+8192];
	ld.shared.u32 	%r1477, [%r1344+8216];
	ld.shared.u32 	%r1478, [%r1347+17920];
	add.s32 	%r1479, %r1478, %r1477;
	min.s32 	%r1480, %r1476, %r1479;
	st.shared.u32 	[%r1327+8192], %r1480;
	ld.shared.u32 	%r1481, [%r1327+8320];
	ld.shared.u32 	%r1482, [%r1344+8216];
	ld.shared.u32 	%r1483, [%r1347+18048];
	add.s32 	%r1484, %r1483, %r1482;
	min.s32 	%r1485, %r1481, %r1484;
	st.shared.u32 	[%r1327+8320], %r1485;
	bar.sync 	0;
	ld.shared.u32 	%r1486, [%r1327];
	ld.shared.u32 	%r1487, [%r1344+28];
	ld.shared.u32 	%r1488, [%r1347+18176];
	add.s32 	%r1489, %r1488, %r1487;
	min.s32 	%r1490, %r1486, %r1489;
	st.shared.u32 	[%r1327], %r1490;
	ld.shared.u32 	%r1491, [%r1327+128];
	ld.shared.u32 	%r1492, [%r1344+28];
	ld.shared.u32 	%r1493, [%r1347+18304];
	add.s32 	%r1494, %r1493, %r1492;
	min.s32 	%r1495, %r1491, %r1494;
	st.shared.u32 	[%r1327+128], %r1495;
	ld.shared.u32 	%r1496, [%r1327+8192];
	ld.shared.u32 	%r1497, [%r1344+8220];
	ld.shared.u32 	%r1498, [%r1347+18176];
	add.s32 	%r1499, %r1498, %r1497;
	min.s32 	%r1500, %r1496, %r1499;
	st.shared.u32 	[%r1327+8192], %r1500;
	ld.shared.u32 	%r1501, [%r1327+8320];
	ld.shared.u32 	%r1502, [%r1344+8220];
	ld.shared.u32 	%r1503, [%r1347+18304];
	add.s32 	%r1504, %r1503, %r1502;
	min.s32 	%r1505, %r1501, %r1504;
	st.shared.u32 	[%r1327+8320], %r1505;
	bar.sync 	0;
	ld.shared.u32 	%r1506, [%r1327];
	ld.shared.u32 	%r1507, [%r1344+32];
	ld.shared.u32 	%r1508, [%r1347+18432];
	add.s32 	%r1509, %r1508, %r1507;
	min.s32 	%r1510, %r1506, %r1509;
	st.shared.u32 	[%r1327], %r1510;
	ld.shared.u32 	%r1511, [%r1327+128];
	ld.shared.u32 	%r1512, [%r1344+32];
	ld.shared.u32 	%r1513, [%r1347+18560];
	add.s32 	%r1514, %r1513, %r1512;
	min.s32 	%r1515, %r1511, %r1514;
	st.shared.u32 	[%r1327+128], %r1515;
	ld.shared.u32 	%r1516, [%r1327+8192];
	ld.shared.u32 	%r1517, [%r1344+8224];
	ld.shared.u32 	%r1518, [%r1347+18432];
	add.s32 	%r1519, %r1518, %r1517;
	min.s32 	%r1520, %r1516, %r1519;
	st.shared.u32 	[%r1327+8192], %r1520;
	ld.shared.u32 	%r1521, [%r1327+8320];
	ld.shared.u32 	%r1522, [%r1344+8224];
	ld.shared.u32 	%r1523, [%r1347+18560];
	add.s32 	%r1524, %r1523, %r1522;
	min.s32 	%r1525, %r1521, %r1524;
	st.shared.u32 	[%r1327+8320], %r1525;
	bar.sync 	0;
	ld.shared.u32 	%r1526, [%r1327];
	ld.shared.u32 	%r1527, [%r1344+36];
	ld.shared.u32 	%r1528, [%r1347+18688];
	add.s32 	%r1529, %r1528, %r1527;
	min.s32 	%r1530, %r1526, %r1529;
	st.shared.u32 	[%r1327], %r1530;
	ld.shared.u32 	%r1531, [%r1327+128];
	ld.shared.u32 	%r1532, [%r1344+36];
	ld.shared.u32 	%r1533, [%r1347+18816];
	add.s32 	%r1534, %r1533, %r1532;
	min.s32 	%r1535, %r1531, %r1534;
	st.shared.u32 	[%r1327+128], %r1535;
	ld.shared.u32 	%r1536, [%r1327+8192];
	ld.shared.u32 	%r1537, [%r1344+8228];
	ld.shared.u32 	%r1538, [%r1347+18688];
	add.s32 	%r1539, %r1538, %r1537;
	min.s32 	%r1540, %r1536, %r1539;
	st.shared.u32 	[%r1327+8192], %r1540;
	ld.shared.u32 	%r1541, [%r1327+8320];
	ld.shared.u32 	%r1542, [%r1344+8228];
	ld.shared.u32 	%r1543, [%r1347+18816];
	add.s32 	%r1544, %r1543, %r1542;
	min.s32 	%r1545, %r1541, %r1544;
	st.shared.u32 	[%r1327+8320], %r1545;
	bar.sync 	0;
	ld.shared.u32 	%r1546, [%r1327];
	ld.shared.u32 	%r1547, [%r1344+40];
	ld.shared.u32 	%r1548, [%r1347+18944];
	add.s32 	%r1549, %r1548, %r1547;
	min.s32 	%r1550, %r1546, %r1549;
	st.shared.u32 	[%r1327], %r1550;
	ld.shared.u32 	%r1551, [%r1327+128];
	ld.shared.u32 	%r1552, [%r1344+40];
	ld.shared.u32 	%r1553, [%r1347+19072];
	add.s32 	%r1554, %r1553, %r1552;
	min.s32 	%r1555, %r1551, %r1554;
	st.shared.u32 	[%r1327+128], %r1555;
	ld.shared.u32 	%r1556, [%r1327+8192];
	ld.shared.u32 	%r1557, [%r1344+8232];
	ld.shared.u32 	%r1558, [%r1347+18944];
	add.s32 	%r1559, %r1558, %r1557;
	min.s32 	%r1560, %r1556, %r1559;
	st.shared.u32 	[%r1327+8192], %r1560;
	ld.shared.u32 	%r1561, [%r1327+8320];
	ld.shared.u32 	%r1562, [%r1344+8232];
	ld.shared.u32 	%r1563, [%r1347+19072];
	add.s32 	%r1564, %r1563, %r1562;
	min.s32 	%r1565, %r1561, %r1564;
	st.shared.u32 	[%r1327+8320], %r1565;
	bar.sync 	0;
	ld.shared.u32 	%r1566, [%r1327];
	ld.shared.u32 	%r1567, [%r1344+44];
	ld.shared.u32 	%r1568, [%r1347+19200];
	add.s32 	%r1569, %r1568, %r1567;
	min.s32 	%r1570, %r1566, %r1569;
	st.shared.u32 	[%r1327], %r1570;
	ld.shared.u32 	%r1571, [%r1327+128];
	ld.shared.u32 	%r1572, [%r1344+44];
	ld.shared.u32 	%r1573, [%r1347+19328];
	add.s32 	%r1574, %r1573, %r1572;
	min.s32 	%r1575, %r1571, %r1574;
	st.shared.u32 	[%r1327+128], %r1575;
	ld.shared.u32 	%r1576, [%r1327+8192];
	ld.shared.u32 	%r1577, [%r1344+8236];
	ld.shared.u32 	%r1578, [%r1347+19200];
	add.s32 	%r1579, %r1578, %r1577;
	min.s32 	%r1580, %r1576, %r1579;
	st.shared.u32 	[%r1327+8192], %r1580;
	ld.shared.u32 	%r1581, [%r1327+8320];
	ld.shared.u32 	%r1582, [%r1344+8236];
	ld.shared.u32 	%r1583, [%r1347+19328];
	add.s32 	%r1584, %r1583, %r1582;
	min.s32 	%r1585, %r1581, %r1584;
	st.shared.u32 	[%r1327+8320], %r1585;
	bar.sync 	0;
	ld.shared.u32 	%r1586, [%r1327];
	ld.shared.u32 	%r1587, [%r1344+48];
	ld.shared.u32 	%r1588, [%r1347+19456];
	add.s32 	%r1589, %r1588, %r1587;
	min.s32 	%r1590, %r1586, %r1589;
	st.shared.u32 	[%r1327], %r1590;
	ld.shared.u32 	%r1591, [%r1327+128];
	ld.shared.u32 	%r1592, [%r1344+48];
	ld.shared.u32 	%r1593, [%r1347+19584];
	add.s32 	%r1594, %r1593, %r1592;
	min.s32 	%r1595, %r1591, %r1594;
	st.shared.u32 	[%r1327+128], %r1595;
	ld.shared.u32 	%r1596, [%r1327+8192];
	ld.shared.u32 	%r1597, [%r1344+8240];
	ld.shared.u32 	%r1598, [%r1347+19456];
	add.s32 	%r1599, %r1598, %r1597;
	min.s32 	%r1600, %r1596, %r1599;
	st.shared.u32 	[%r1327+8192], %r1600;
	ld.shared.u32 	%r1601, [%r1327+8320];
	ld.shared.u32 	%r1602, [%r1344+8240];
	ld.shared.u32 	%r1603, [%r1347+19584];
	add.s32 	%r1604, %r1603, %r1602;
	min.s32 	%r1605, %r1601, %r1604;
	st.shared.u32 	[%r1327+8320], %r1605;
	bar.sync 	0;
	ld.shared.u32 	%r1606, [%r1327];
	ld.shared.u32 	%r1607, [%r1344+52];
	ld.shared.u32 	%r1608, [%r1347+19712];
	add.s32 	%r1609, %r1608, %r1607;
	min.s32 	%r1610, %r1606, %r1609;
	st.shared.u32 	[%r1327], %r1610;
	ld.shared.u32 	%r1611, [%r1327+128];
	ld.shared.u32 	%r1612, [%r1344+52];
	ld.shared.u32 	%r1613, [%r1347+19840];
	add.s32 	%r1614, %r1613, %r1612;
	min.s32 	%r1615, %r1611, %r1614;
	st.shared.u32 	[%r1327+128], %r1615;
	ld.shared.u32 	%r1616, [%r1327+8192];
	ld.shared.u32 	%r1617, [%r1344+8244];
	ld.shared.u32 	%r1618, [%r1347+19712];
	add.s32 	%r1619, %r1618, %r1617;
	min.s32 	%r1620, %r1616, %r1619;
	st.shared.u32 	[%r1327+8192], %r1620;
	ld.shared.u32 	%r1621, [%r1327+8320];
	ld.shared.u32 	%r1622, [%r1344+8244];
	ld.shared.u32 	%r1623, [%r1347+19840];
	add.s32 	%r1624, %r1623, %r1622;
	min.s32 	%r1625, %r1621, %r1624;
	st.shared.u32 	[%r1327+8320], %r1625;
	bar.sync 	0;
	ld.shared.u32 	%r1626, [%r1327];
	ld.shared.u32 	%r1627, [%r1344+56];
	ld.shared.u32 	%r1628, [%r1347+19968];
	add.s32 	%r1629, %r1628, %r1627;
	min.s32 	%r1630, %r1626, %r1629;
	st.shared.u32 	[%r1327], %r1630;
	ld.shared.u32 	%r1631, [%r1327+128];
	ld.shared.u32 	%r1632, [%r1344+56];
	ld.shared.u32 	%r1633, [%r1347+20096];
	add.s32 	%r1634, %r1633, %r1632;
	min.s32 	%r1635, %r1631, %r1634;
	st.shared.u32 	[%r1327+128], %r1635;
	ld.shared.u32 	%r1636, [%r1327+8192];
	ld.shared.u32 	%r1637, [%r1344+8248];
	ld.shared.u32 	%r1638, [%r1347+19968];
	add.s32 	%r1639, %r1638, %r1637;
	min.s32 	%r1640, %r1636, %r1639;
	st.shared.u32 	[%r1327+8192], %r1640;
	ld.shared.u32 	%r1641, [%r1327+8320];
	ld.shared.u32 	%r1642, [%r1344+8248];
	ld.shared.u32 	%r1643, [%r1347+20096];
	add.s32 	%r1644, %r1643, %r1642;
	min.s32 	%r1645, %r1641, %r1644;
	st.shared.u32 	[%r1327+8320], %r1645;
	bar.sync 	0;
	ld.shared.u32 	%r1646, [%r1327];
	ld.shared.u32 	%r1647, [%r1344+60];
	ld.shared.u32 	%r1648, [%r1347+20224];
	add.s32 	%r1649, %r1648, %r1647;
	min.s32 	%r1650, %r1646, %r1649;
	st.shared.u32 	[%r1327], %r1650;
	ld.shared.u32 	%r1651, [%r1327+128];
	ld.shared.u32 	%r1652, [%r1344+60];
	ld.shared.u32 	%r1653, [%r1347+20352];
	add.s32 	%r1654, %r1653, %r1652;
	min.s32 	%r1655, %r1651, %r1654;
	st.shared.u32 	[%r1327+128], %r1655;
	ld.shared.u32 	%r1656, [%r1327+8192];
	ld.shared.u32 	%r1657, [%r1344+8252];
	ld.shared.u32 	%r1658, [%r1347+20224];
	add.s32 	%r1659, %r1658, %r1657;
	min.s32 	%r1660, %r1656, %r1659;
	st.shared.u32 	[%r1327+8192], %r1660;
	ld.shared.u32 	%r1661, [%r1327+8320];
	ld.shared.u32 	%r1662, [%r1344+8252];
	ld.shared.u32 	%r1663, [%r1347+20352];
	add.s32 	%r1664, %r1663, %r1662;
	min.s32 	%r1665, %r1661, %r1664;
	st.shared.u32 	[%r1327+8320], %r1665;
	bar.sync 	0;
	ld.shared.u32 	%r1666, [%r1327];
	ld.shared.u32 	%r1667, [%r1344+64];
	ld.shared.u32 	%r1668, [%r1347+20480];
	add.s32 	%r1669, %r1668, %r1667;
	min.s32 	%r1670, %r1666, %r1669;
	st.shared.u32 	[%r1327], %r1670;
	ld.shared.u32 	%r1671, [%r1327+128];
	ld.shared.u32 	%r1672, [%r1344+64];
	ld.shared.u32 	%r1673, [%r1347+20608];
	add.s32 	%r1674, %r1673, %r1672;
	min.s32 	%r1675, %r1671, %r1674;
	st.shared.u32 	[%r1327+128], %r1675;
	ld.shared.u32 	%r1676, [%r1327+8192];
	ld.shared.u32 	%r1677, [%r1344+8256];
	ld.shared.u32 	%r1678, [%r1347+20480];
	add.s32 	%r1679, %r1678, %r1677;
	min.s32 	%r1680, %r1676, %r1679;
	st.shared.u32 	[%r1327+8192], %r1680;
	ld.shared.u32 	%r1681, [%r1327+8320];
	ld.shared.u32 	%r1682, [%r1344+8256];
	ld.shared.u32 	%r1683, [%r1347+20608];
	add.s32 	%r1684, %r1683, %r1682;
	min.s32 	%r1685, %r1681, %r1684;
	st.shared.u32 	[%r1327+8320], %r1685;
	bar.sync 	0;
	ld.shared.u32 	%r1686, [%r1327];
	ld.shared.u32 	%r1687, [%r1344+68];
	ld.shared.u32 	%r1688, [%r1347+20736];
	add.s32 	%r1689, %r1688, %r1687;
	min.s32 	%r1690, %r1686, %r1689;
	st.shared.u32 	[%r1327], %r1690;
	ld.shared.u32 	%r1691, [%r1327+128];
	ld.shared.u32 	%r1692, [%r1344+68];
	ld.shared.u32 	%r1693, [%r1347+20864];
	add.s32 	%r1694, %r1693, %r1692;
	min.s32 	%r1695, %r1691, %r1694;
	st.shared.u32 	[%r1327+128], %r1695;
	ld.shared.u32 	%r1696, [%r1327+8192];
	ld.shared.u32 	%r1697, [%r1344+8260];
	ld.shared.u32 	%r1698, [%r1347+20736];
	add.s32 	%r1699, %r1698, %r1697;
	min.s32 	%r1700, %r1696, %r1699;
	st.shared.u32 	[%r1327+8192], %r1700;
	ld.shared.u32 	%r1701, [%r1327+8320];
	ld.shared.u32 	%r1702, [%r1344+8260];
	ld.shared.u32 	%r1703, [%r1347+20864];
	add.s32 	%r1704, %r1703, %r1702;
	min.s32 	%r1705, %r1701, %r1704;
	st.shared.u32 	[%r1327+8320], %r1705;
	bar.sync 	0;
	ld.shared.u32 	%r1706, [%r1327];
	ld.shared.u32 	%r1707, [%r1344+72];
	ld.shared.u32 	%r1708, [%r1347+20992];
	add.s32 	%r1709, %r1708, %r1707;
	min.s32 	%r1710, %r1706, %r1709;
	st.shared.u32 	[%r1327], %r1710;
	ld.shared.u32 	%r1711, [%r1327+128];
	ld.shared.u32 	%r1712, [%r1344+72];
	ld.shared.u32 	%r1713, [%r1347+21120];
	add.s32 	%r1714, %r1713, %r1712;
	min.s32 	%r1715, %r1711, %r1714;
	st.shared.u32 	[%r1327+128], %r1715;
	ld.shared.u32 	%r1716, [%r1327+8192];
	ld.shared.u32 	%r1717, [%r1344+8264];
	ld.shared.u32 	%r1718, [%r1347+20992];
	add.s32 	%r1719, %r1718, %r1717;
	min.s32 	%r1720, %r1716, %r1719;
	st.shared.u32 	[%r1327+8192], %r1720;
	ld.shared.u32 	%r1721, [%r1327+8320];
	ld.shared.u32 	%r1722, [%r1344+8264];
	ld.shared.u32 	%r1723, [%r1347+21120];
	add.s32 	%r1724, %r1723, %r1722;
	min.s32 	%r1725, %r1721, %r1724;
	st.shared.u32 	[%r1327+8320], %r1725;
	bar.sync 	0;
	ld.shared.u32 	%r1726, [%r1327];
	ld.shared.u32 	%r1727, [%r1344+76];
	ld.shared.u32 	%r1728, [%r1347+21248];
	add.s32 	%r1729, %r1728, %r1727;
	min.s32 	%r1730, %r1726, %r1729;
	st.shared.u32 	[%r1327], %r1730;
	ld.shared.u32 	%r1731, [%r1327+128];
	ld.shared.u32 	%r1732, [%r1344+76];
	ld.shared.u32 	%r1733, [%r1347+21376];
	add.s32 	%r1734, %r1733, %r1732;
	min.s32 	%r1735, %r1731, %r1734;
	st.shared.u32 	[%r1327+128], %r1735;
	ld.shared.u32 	%r1736, [%r1327+8192];
	ld.shared.u32 	%r1737, [%r1344+8268];
	ld.shared.u32 	%r1738, [%r1347+21248];
	add.s32 	%r1739, %r1738, %r1737;
	min.s32 	%r1740, %r1736, %r1739;
	st.shared.u32 	[%r1327+8192], %r1740;
	ld.shared.u32 	%r1741, [%r1327+8320];
	ld.shared.u32 	%r1742, [%r1344+8268];
	ld.shared.u32 	%r1743, [%r1347+21376];
	add.s32 	%r1744, %r1743, %r1742;
	min.s32 	%r1745, %r1741, %r1744;
	st.shared.u32 	[%r1327+8320], %r1745;
	bar.sync 	0;
	ld.shared.u32 	%r1746, [%r1327];
	ld.shared.u32 	%r1747, [%r1344+80];
	ld.shared.u32 	%r1748, [%r1347+21504];
	add.s32 	%r1749, %r1748, %r1747;
	min.s32 	%r1750, %r1746, %r1749;
	st.shared.u32 	[%r1327], %r1750;
	ld.shared.u32 	%r1751, [%r1327+128];
	ld.shared.u32 	%r1752, [%r1344+80];
	ld.shared.u32 	%r1753, [%r1347+21632];
	add.s32 	%r1754, %r1753, %r1752;
	min.s32 	%r1755, %r1751, %r1754;
	st.shared.u32 	[%r1327+128], %r1755;
	ld.shared.u32 	%r1756, [%r1327+8192];
	ld.shared.u32 	%r1757, [%r1344+8272];
	ld.shared.u32 	%r1758, [%r1347+21504];
	add.s32 	%r1759, %r1758, %r1757;
	min.s32 	%r1760, %r1756, %r1759;
	st.shared.u32 	[%r1327+8192], %r1760;
	ld.shared.u32 	%r1761, [%r1327+8320];
	ld.shared.u32 	%r1762, [%r1344+8272];
	ld.shared.u32 	%r1763, [%r1347+21632];
	add.s32 	%r1764, %r1763, %r1762;
	min.s32 	%r1765, %r1761, %r1764;
	st.shared.u32 	[%r1327+8320], %r1765;
	bar.sync 	0;
	ld.shared.u32 	%r1766, [%r1327];
	ld.shared.u32 	%r1767, [%r1344+84];
	ld.shared.u32 	%r1768, [%r1347+21760];
	add.s32 	%r1769, %r1768, %r1767;
	min.s32 	%r1770, %r1766, %r1769;
	st.shared.u32 	[%r1327], %r1770;
	ld.shared.u32 	%r1771, [%r1327+128];
	ld.shared.u32 	%r1772, [%r1344+84];
	ld.shared.u32 	%r1773, [%r1347+21888];
	add.s32 	%r1774, %r1773, %r1772;
	min.s32 	%r1775, %r1771, %r1774;
	st.shared.u32 	[%r1327+128], %r1775;
	ld.shared.u32 	%r1776, [%r1327+8192];
	ld.shared.u32 	%r1777, [%r1344+8276];
	ld.shared.u32 	%r1778, [%r1347+21760];
	add.s32 	%r1779, %r1778, %r1777;
	min.s32 	%r1780, %r1776, %r1779;
	st.shared.u32 	[%r1327+8192], %r1780;
	ld.shared.u32 	%r1781, [%r1327+8320];
	ld.shared.u32 	%r1782, [%r1344+8276];
	ld.shared.u32 	%r1783, [%r1347+21888];
	add.s32 	%r1784, %r1783, %r1782;
	min.s32 	%r1785, %r1781, %r1784;
	st.shared.u32 	[%r1327+8320], %r1785;
	bar.sync 	0;
	ld.shared.u32 	%r1786, [%r1327];
	ld.shared.u32 	%r1787, [%r1344+88];
	ld.shared.u32 	%r1788, [%r1347+22016];
	add.s32 	%r1789, %r1788, %r1787;
	min.s32 	%r1790, %r1786, %r1789;
	st.shared.u32 	[%r1327], %r1790;
	ld.shared.u32 	%r1791, [%r1327+128];
	ld.shared.u32 	%r1792, [%r1344+88];
	ld.shared.u32 	%r1793, [%r1347+22144];
	add.s32 	%r1794, %r1793, %r1792;
	min.s32 	%r1795, %r1791, %r1794;
	st.shared.u32 	[%r1327+128], %r1795;
	ld.shared.u32 	%r1796, [%r1327+8192];
	ld.shared.u32 	%r1797, [%r1344+8280];
	ld.shared.u32 	%r1798, [%r1347+22016];
	add.s32 	%r1799, %r1798, %r1797;
	min.s32 	%r1800, %r1796, %r1799;
	st.shared.u32 	[%r1327+8192], %r1800;
	ld.shared.u32 	%r1801, [%r1327+8320];
	ld.shared.u32 	%r1802, [%r1344+8280];
	ld.shared.u32 	%r1803, [%r1347+22144];
	add.s32 	%r1804, %r1803, %r1802;
	min.s32 	%r1805, %r1801, %r1804;
	st.shared.u32 	[%r1327+8320], %r1805;
	bar.sync 	0;
	ld.shared.u32 	%r1806, [%r1327];
	ld.shared.u32 	%r1807, [%r1344+92];
	ld.shared.u32 	%r1808, [%r1347+22272];
	add.s32 	%r1809, %r1808, %r1807;
	min.s32 	%r1810, %r1806, %r1809;
	st.shared.u32 	[%r1327], %r1810;
	ld.shared.u32 	%r1811, [%r1327+128];
	ld.shared.u32 	%r1812, [%r1344+92];
	ld.shared.u32 	%r1813, [%r1347+22400];
	add.s32 	%r1814, %r1813, %r1812;
	min.s32 	%r1815, %r1811, %r1814;
	st.shared.u32 	[%r1327+128], %r1815;
	ld.shared.u32 	%r1816, [%r1327+8192];
	ld.shared.u32 	%r1817, [%r1344+8284];
	ld.shared.u32 	%r1818, [%r1347+22272];
	add.s32 	%r1819, %r1818, %r1817;
	min.s32 	%r1820, %r1816, %r1819;
	st.shared.u32 	[%r1327+8192], %r1820;
	ld.shared.u32 	%r1821, [%r1327+8320];
	ld.shared.u32 	%r1822, [%r1344+8284];
	ld.shared.u32 	%r1823, [%r1347+22400];
	add.s32 	%r1824, %r1823, %r1822;
	min.s32 	%r1825, %r1821, %r1824;
	st.shared.u32 	[%r1327+8320], %r1825;
	bar.sync 	0;
	ld.shared.u32 	%r1826, [%r1327];
	ld.shared.u32 	%r1827, [%r1344+96];
	ld.shared.u32 	%r1828, [%r1347+22528];
	add.s32 	%r1829, %r1828, %r1827;
	min.s32 	%r1830, %r1826, %r1829;
	st.shared.u32 	[%r1327], %r1830;
	ld.shared.u32 	%r1831, [%r1327+128];
	ld.shared.u32 	%r1832, [%r1344+96];
	ld.shared.u32 	%r1833, [%r1347+22656];
	add.s32 	%r1834, %r1833, %r1832;
	min.s32 	%r1835, %r1831, %r1834;
	st.shared.u32 	[%r1327+128], %r1835;
	ld.shared.u32 	%r1836, [%r1327+8192];
	ld.shared.u32 	%r1837, [%r1344+8288];
	ld.shared.u32 	%r1838, [%r1347+22528];
	add.s32 	%r1839, %r1838, %r1837;
	min.s32 	%r1840, %r1836, %r1839;
	st.shared.u32 	[%r1327+8192], %r1840;
	ld.shared.u32 	%r1841, [%r1327+8320];
	ld.shared.u32 	%r1842, [%r1344+8288];
	ld.shared.u32 	%r1843, [%r1347+22656];
	add.s32 	%r1844, %r1843, %r1842;
	min.s32 	%r1845, %r1841, %r1844;
	st.shared.u32 	[%r1327+8320], %r1845;
	bar.sync 	0;
	ld.shared.u32 	%r1846, [%r1327];
	ld.shared.u32 	%r1847, [%r1344+100];
	ld.shared.u32 	%r1848, [%r1347+22784];
	add.s32 	%r1849, %r1848, %r1847;
	min.s32 	%r1850, %r1846, %r1849;
	st.shared.u32 	[%r1327], %r1850;
	ld.shared.u32 	%r1851, [%r1327+128];
	ld.shared.u32 	%r1852, [%r1344+100];
	ld.shared.u32 	%r1853, [%r1347+22912];
	add.s32 	%r1854, %r1853, %r1852;
	min.s32 	%r1855, %r1851, %r1854;
	st.shared.u32 	[%r1327+128], %r1855;
	ld.shared.u32 	%r1856, [%r1327+8192];
	ld.shared.u32 	%r1857, [%r1344+8292];
	ld.shared.u32 	%r1858, [%r1347+22784];
	add.s32 	%r1859, %r1858, %r1857;
	min.s32 	%r1860, %r1856, %r1859;
	st.shared.u32 	[%r1327+8192], %r1860;
	ld.shared.u32 	%r1861, [%r1327+8320];
	ld.shared.u32 	%r1862, [%r1344+8292];
	ld.shared.u32 	%r1863, [%r1347+22912];
	add.s32 	%r1864, %r1863, %r1862;
	min.s32 	%r1865, %r1861, %r1864;
	st.shared.u32 	[%r1327+8320], %r1865;
	bar.sync 	0;
	ld.shared.u32 	%r1866, [%r1327];
	ld.shared.u32 	%r1867, [%r1344+104];
	ld.shared.u32 	%r1868, [%r1347+23040];
	add.s32 	%r1869, %r1868, %r1867;
	min.s32 	%r1870, %r1866, %r1869;
	st.shared.u32 	[%r1327], %r1870;
	ld.shared.u32 	%r1871, [%r1327+128];
	ld.shared.u32 	%r1872, [%r1344+104];
	ld.shared.u32 	%r1873, [%r1347+23168];
	add.s32 	%r1874, %r1873, %r1872;
	min.s32 	%r1875, %r1871, %r1874;
	st.shared.u32 	[%r1327+128], %r1875;
	ld.shared.u32 	%r1876, [%r1327+8192];
	ld.shared.u32 	%r1877, [%r1344+8296];
	ld.shared.u32 	%r1878, [%r1347+23040];
	add.s32 	%r1879, %r1878, %r1877;
	min.s32 	%r1880, %r1876, %r1879;
	st.shared.u32 	[%r1327+8192], %r1880;
	ld.shared.u32 	%r1881, [%r1327+8320];
	ld.shared.u32 	%r1882, [%r1344+8296];
	ld.shared.u32 	%r1883, [%r1347+23168];
	add.s32 	%r1884, %r1883, %r1882;
	min.s32 	%r1885, %r1881, %r1884;
	st.shared.u32 	[%r1327+8320], %r1885;
	bar.sync 	0;
	ld.shared.u32 	%r1886, [%r1327];
	ld.shared.u32 	%r1887, [%r1344+108];
	ld.shared.u32 	%r1888, [%r1347+23296];
	add.s32 	%r1889, %r1888, %r1887;
	min.s32 	%r1890, %r1886, %r1889;
	st.shared.u32 	[%r1327], %r1890;
	ld.shared.u32 	%r1891, [%r1327+128];
	ld.shared.u32 	%r1892, [%r1344+108];
	ld.shared.u32 	%r1893, [%r1347+23424];
	add.s32 	%r1894, %r1893, %r1892;
	min.s32 	%r1895, %r1891, %r1894;
	st.shared.u32 	[%r1327+128], %r1895;
	ld.shared.u32 	%r1896, [%r1327+8192];
	ld.shared.u32 	%r1897, [%r1344+8300];
	ld.shared.u32 	%r1898, [%r1347+23296];
	add.s32 	%r1899, %r1898, %r1897;
	min.s32 	%r1900, %r1896, %r1899;
	st.shared.u32 	[%r1327+8192], %r1900;
	ld.shared.u32 	%r1901, [%r1327+8320];
	ld.shared.u32 	%r1902, [%r1344+8300];
	ld.shared.u32 	%r1903, [%r1347+23424];
	add.s32 	%r1904, %r1903, %r1902;
	min.s32 	%r1905, %r1901, %r1904;
	st.shared.u32 	[%r1327+8320], %r1905;
	bar.sync 	0;
	ld.shared.u32 	%r1906, [%r1327];
	ld.shared.u32 	%r1907, [%r1344+112];
	ld.shared.u32 	%r1908, [%r1347+23552];
	add.s32 	%r1909, %r1908, %r1907;
	min.s32 	%r1910, %r1906, %r1909;
	st.shared.u32 	[%r1327], %r1910;
	ld.shared.u32 	%r1911, [%r1327+128];
	ld.shared.u32 	%r1912, [%r1344+112];
	ld.shared.u32 	%r1913, [%r1347+23680];
	add.s32 	%r1914, %r1913, %r1912;
	min.s32 	%r1915, %r1911, %r1914;
	st.shared.u32 	[%r1327+128], %r1915;
	ld.shared.u32 	%r1916, [%r1327+8192];
	ld.shared.u32 	%r1917, [%r1344+8304];
	ld.shared.u32 	%r1918, [%r1347+23552];
	add.s32 	%r1919, %r1918, %r1917;
	min.s32 	%r1920, %r1916, %r1919;
	st.shared.u32 	[%r1327+8192], %r1920;
	ld.shared.u32 	%r1921, [%r1327+8320];
	ld.shared.u32 	%r1922, [%r1344+8304];
	ld.shared.u32 	%r1923, [%r1347+23680];
	add.s32 	%r1924, %r1923, %r1922;
	min.s32 	%r1925, %r1921, %r1924;
	st.shared.u32 	[%r1327+8320], %r1925;
	bar.sync 	0;
	ld.shared.u32 	%r1926, [%r1327];
	ld.shared.u32 	%r1927, [%r1344+116];
	ld.shared.u32 	%r1928, [%r1347+23808];
	add.s32 	%r1929, %r1928, %r1927;
	min.s32 	%r1930, %r1926, %r1929;
	st.shared.u32 	[%r1327], %r1930;
	ld.shared.u32 	%r1931, [%r1327+128];
	ld.shared.u32 	%r1932, [%r1344+116];
	ld.shared.u32 	%r1933, [%r1347+23936];
	add.s32 	%r1934, %r1933, %r1932;
	min.s32 	%r1935, %r1931, %r1934;
	st.shared.u32 	[%r1327+128], %r1935;
	ld.shared.u32 	%r1936, [%r1327+8192];
	ld.shared.u32 	%r1937, [%r1344+8308];
	ld.shared.u32 	%r1938, [%r1347+23808];
	add.s32 	%r1939, %r1938, %r1937;
	min.s32 	%r1940, %r1936, %r1939;
	st.shared.u32 	[%r1327+8192], %r1940;
	ld.shared.u32 	%r1941, [%r1327+8320];
	ld.shared.u32 	%r1942, [%r1344+8308];
	ld.shared.u32 	%r1943, [%r1347+23936];
	add.s32 	%r1944, %r1943, %r1942;
	min.s32 	%r1945, %r1941, %r1944;
	st.shared.u32 	[%r1327+8320], %r1945;
	bar.sync 	0;
	ld.shared.u32 	%r1946, [%r1327];
	ld.shared.u32 	%r1947, [%r1344+120];
	ld.shared.u32 	%r1948, [%r1347+24064];
	add.s32 	%r1949, %r1948, %r1947;
	min.s32 	%r1950, %r1946, %r1949;
	st.shared.u32 	[%r1327], %r1950;
	ld.shared.u32 	%r1951, [%r1327+128];
	ld.shared.u32 	%r1952, [%r1344+120];
	ld.shared.u32 	%r1953, [%r1347+24192];
	add.s32 	%r1954, %r1953, %r1952;
	min.s32 	%r1955, %r1951, %r1954;
	st.shared.u32 	[%r1327+128], %r1955;
	ld.shared.u32 	%r1956, [%r1327+8192];
	ld.shared.u32 	%r1957, [%r1344+8312];
	ld.shared.u32 	%r1958, [%r1347+24064];
	add.s32 	%r1959, %r1958, %r1957;
	min.s32 	%r1960, %r1956, %r1959;
	st.shared.u32 	[%r1327+8192], %r1960;
	ld.shared.u32 	%r1961, [%r1327+8320];
	ld.shared.u32 	%r1962, [%r1344+8312];
	ld.shared.u32 	%r1963, [%r1347+24192];
	add.s32 	%r1964, %r1963, %r1962;
	min.s32 	%r1965, %r1961, %r1964;
	st.shared.u32 	[%r1327+8320], %r1965;
	bar.sync 	0;
	ld.shared.u32 	%r1966, [%r1327];
	ld.shared.u32 	%r1967, [%r1344+124];
	ld.shared.u32 	%r1968, [%r1347+24320];
	add.s32 	%r1969, %r1968, %r1967;
	min.s32 	%r1970, %r1966, %r1969;
	st.shared.u32 	[%r1327], %r1970;
	ld.shared.u32 	%r1971, [%r1327+128];
	ld.shared.u32 	%r1972, [%r1344+124];
	ld.shared.u32 	%r1973, [%r1347+24448];
	add.s32 	%r1974, %r1973, %r1972;
	min.s32 	%r1975, %r1971, %r1974;
	st.shared.u32 	[%r1327+128], %r1975;
	ld.shared.u32 	%r1976, [%r1327+8192];
	ld.shared.u32 	%r1977, [%r1344+8316];
	ld.shared.u32 	%r1978, [%r1347+24320];
	add.s32 	%r1979, %r1978, %r1977;
	min.s32 	%r1980, %r1976, %r1979;
	st.shared.u32 	[%r1327+8192], %r1980;
	ld.shared.u32 	%r1981, [%r1327+8320];
	ld.shared.u32 	%r1982, [%r1344+8316];
	ld.shared.u32 	%r1983, [%r1347+24448];
	add.s32 	%r1984, %r1983, %r1982;
	min.s32 	%r1985, %r1981, %r1984;
	st.shared.u32 	[%r1327+8320], %r1985;
	bar.sync 	0;
	ld.shared.u32 	%r1986, [%r1327];
	ld.shared.u32 	%r1987, [%r1344+128];
	ld.shared.u32 	%r1988, [%r1347+24576];
	add.s32 	%r1989, %r1988, %r1987;
	min.s32 	%r1990, %r1986, %r1989;
	st.shared.u32 	[%r1327], %r1990;
	ld.shared.u32 	%r1991, [%r1327+128];
	ld.shared.u32 	%r1992, [%r1344+128];
	ld.shared.u32 	%r1993, [%r1347+24704];
	add.s32 	%r1994, %r1993, %r1992;
	min.s32 	%r1995, %r1991, %r1994;
	st.shared.u32 	[%r1327+128], %r1995;
	ld.shared.u32 	%r1996, [%r1327+8192];
	ld.shared.u32 	%r1997, [%r1344+8320];
	ld.shared.u32 	%r1998, [%r1347+24576];
	add.s32 	%r1999, %r1998, %r1997;
	min.s32 	%r2000, %r1996, %r1999;
	st.shared.u32 	[%r1327+8192], %r2000;
	ld.shared.u32 	%r2001, [%r1327+8320];
	ld.shared.u32 	%r2002, [%r1344+8320];
	ld.shared.u32 	%r2003, [%r1347+24704];
	add.s32 	%r2004, %r2003, %r2002;
	min.s32 	%r2005, %r2001, %r2004;
	st.shared.u32 	[%r1327+8320], %r2005;
	bar.sync 	0;
	ld.shared.u32 	%r2006, [%r1327];
	ld.shared.u32 	%r2007, [%r1344+132];
	ld.shared.u32 	%r2008, [%r1347+24832];
	add.s32 	%r2009, %r2008, %r2007;
	min.s32 	%r2010, %r2006, %r2009;
	st.shared.u32 	[%r1327], %r2010;
	ld.shared.u32 	%r2011, [%r1327+128];
	ld.shared.u32 	%r2012, [%r1344+132];
	ld.shared.u32 	%r2013, [%r1347+24960];
	add.s32 	%r2014, %r2013, %r2012;
	min.s32 	%r2015, %r2011, %r2014;
	st.shared.u32 	[%r1327+128], %r2015;
	ld.shared.u32 	%r2016, [%r1327+8192];
	ld.shared.u32 	%r2017, [%r1344+8324];
	ld.shared.u32 	%r2018, [%r1347+24832];
	add.s32 	%r2019, %r2018, %r2017;
	min.s32 	%r2020, %r2016, %r2019;
	st.shared.u32 	[%r1327+8192], %r2020;
	ld.shared.u32 	%r2021, [%r1327+8320];
	ld.shared.u32 	%r2022, [%r1344+8324];
	ld.shared.u32 	%r2023, [%r1347+24960];
	add.s32 	%r2024, %r2023, %r2022;
	min.s32 	%r2025, %r2021, %r2024;
	st.shared.u32 	[%r1327+8320], %r2025;
	bar.sync 	0;
	ld.shared.u32 	%r2026, [%r1327];
	ld.shared.u32 	%r2027, [%r1344+136];
	ld.shared.u32 	%r2028, [%r1347+25088];
	add.s32 	%r2029, %r2028, %r2027;
	min.s32 	%r2030, %r2026, %r2029;
	st.shared.u32 	[%r1327], %r2030;
	ld.shared.u32 	%r2031, [%r1327+128];
	ld.shared.u32 	%r2032, [%r1344+136];
	ld.shared.u32 	%r2033, [%r1347+25216];
	add.s32 	%r2034, %r2033, %r2032;
	min.s32 	%r2035, %r2031, %r2034;
	st.shared.u32 	[%r1327+128], %r2035;
	ld.shared.u32 	%r2036, [%r1327+8192];
	ld.shared.u32 	%r2037, [%r1344+8328];
	ld.shared.u32 	%r2038, [%r1347+25088];
	add.s32 	%r2039, %r2038, %r2037;
	min.s32 	%r2040, %r2036, %r2039;
	st.shared.u32 	[%r1327+8192], %r2040;
	ld.shared.u32 	%r2041, [%r1327+8320];
	ld.shared.u32 	%r2042, [%r1344+8328];
	ld.shared.u32 	%r2043, [%r1347+25216];
	add.s32 	%r2044, %r2043, %r2042;
	min.s32 	%r2045, %r2041, %r2044;
	st.shared.u32 	[%r1327+8320], %r2045;
	bar.sync 	0;
	ld.shared.u32 	%r2046, [%r1327];
	ld.shared.u32 	%r2047, [%r1344+140];
	ld.shared.u32 	%r2048, [%r1347+25344];
	add.s32 	%r2049, %r2048, %r2047;
	min.s32 	%r2050, %r2046, %r2049;
	st.shared.u32 	[%r1327], %r2050;
	ld.shared.u32 	%r2051, [%r1327+128];
	ld.shared.u32 	%r2052, [%r1344+140];
	ld.shared.u32 	%r2053, [%r1347+25472];
	add.s32 	%r2054, %r2053, %r2052;
	min.s32 	%r2055, %r2051, %r2054;
	st.shared.u32 	[%r1327+128], %r2055;
	ld.shared.u32 	%r2056, [%r1327+8192];
	ld.shared.u32 	%r2057, [%r1344+8332];
	ld.shared.u32 	%r2058, [%r1347+25344];
	add.s32 	%r2059, %r2058, %r2057;
	min.s32 	%r2060, %r2056, %r2059;
	st.shared.u32 	[%r1327+8192], %r2060;
	ld.shared.u32 	%r2061, [%r1327+8320];
	ld.shared.u32 	%r2062, [%r1344+8332];
	ld.shared.u32 	%r2063, [%r1347+25472];
	add.s32 	%r2064, %r2063, %r2062;
	min.s32 	%r2065, %r2061, %r2064;
	st.shared.u32 	[%r1327+8320], %r2065;
	bar.sync 	0;
	ld.shared.u32 	%r2066, [%r1327];
	ld.shared.u32 	%r2067, [%r1344+144];
	ld.shared.u32 	%r2068, [%r1347+25600];
	add.s32 	%r2069, %r2068, %r2067;
	min.s32 	%r2070, %r2066, %r2069;
	st.shared.u32 	[%r1327], %r2070;
	ld.shared.u32 	%r2071, [%r1327+128];
	ld.shared.u32 	%r2072, [%r1344+144];
	ld.shared.u32 	%r2073, [%r1347+25728];
	add.s32 	%r2074, %r2073, %r2072;
	min.s32 	%r2075, %r2071, %r2074;
	st.shared.u32 	[%r1327+128], %r2075;
	ld.shared.u32 	%r2076, [%r1327+8192];
	ld.shared.u32 	%r2077, [%r1344+8336];
	ld.shared.u32 	%r2078, [%r1347+25600];
	add.s32 	%r2079, %r2078, %r2077;
	min.s32 	%r2080, %r2076, %r2079;
	st.shared.u32 	[%r1327+8192], %r2080;
	ld.shared.u32 	%r2081, [%r1327+8320];
	ld.shared.u32 	%r2082, [%r1344+8336];
	ld.shared.u32 	%r2083, [%r1347+25728];
	add.s32 	%r2084, %r2083, %r2082;
	min.s32 	%r2085, %r2081, %r2084;
	st.shared.u32 	[%r1327+8320], %r2085;
	bar.sync 	0;
	ld.shared.u32 	%r2086, [%r1327];
	ld.shared.u32 	%r2087, [%r1344+148];
	ld.shared.u32 	%r2088, [%r1347+25856];
	add.s32 	%r2089, %r2088, %r2087;
	min.s32 	%r2090, %r2086, %r2089;
	st.shared.u32 	[%r1327], %r2090;
	ld.shared.u32 	%r2091, [%r1327+128];
	ld.shared.u32 	%r2092, [%r1344+148];
	ld.shared.u32 	%r2093, [%r1347+25984];
	add.s32 	%r2094, %r2093, %r2092;
	min.s32 	%r2095, %r2091, %r2094;
	st.shared.u32 	[%r1327+128], %r2095;
	ld.shared.u32 	%r2096, [%r1327+8192];
	ld.shared.u32 	%r2097, [%r1344+8340];
	ld.shared.u32 	%r2098, [%r1347+25856];
	add.s32 	%r2099, %r2098, %r2097;
	min.s32 	%r2100, %r2096, %r2099;
	st.shared.u32 	[%r1327+8192], %r2100;
	ld.shared.u32 	%r2101, [%r1327+8320];
	ld.shared.u32 	%r2102, [%r1344+8340];
	ld.shared.u32 	%r2103, [%r1347+25984];
	add.s32 	%r2104, %r2103, %r2102;
	min.s32 	%r2105, %r2101, %r2104;
	st.shared.u32 	[%r1327+8320], %r2105;
	bar.sync 	0;
	ld.shared.u32 	%r2106, [%r1327];
	ld.shared.u32 	%r2107, [%r1344+152];
	ld.shared.u32 	%r2108, [%r1347+26112];
	add.s32 	%r2109, %r2108, %r2107;
	min.s32 	%r2110, %r2106, %r2109;
	st.shared.u32 	[%r1327], %r2110;
	ld.shared.u32 	%r2111, [%r1327+128];
	ld.shared.u32 	%r2112, [%r1344+152];
	ld.shared.u32 	%r2113, [%r1347+26240];
	add.s32 	%r2114, %r2113, %r2112;
	min.s32 	%r2115, %r2111, %r2114;
	st.shared.u32 	[%r1327+128], %r2115;
	ld.shared.u32 	%r2116, [%r1327+8192];
	ld.shared.u32 	%r2117, [%r1344+8344];
	ld.shared.u32 	%r2118, [%r1347+26112];
	add.s32 	%r2119, %r2118, %r2117;
	min.s32 	%r2120, %r2116, %r2119;
	st.shared.u32 	[%r1327+8192], %r2120;
	ld.shared.u32 	%r2121, [%r1327+8320];
	ld.shared.u32 	%r2122, [%r1344+8344];
	ld.shared.u32 	%r2123, [%r1347+26240];
	add.s32 	%r2124, %r2123, %r2122;
	min.s32 	%r2125, %r2121, %r2124;
	st.shared.u32 	[%r1327+8320], %r2125;
	bar.sync 	0;
	ld.shared.u32 	%r2126, [%r1327];
	ld.shared.u32 	%r2127, [%r1344+156];
	ld.shared.u32 	%r2128, [%r1347+26368];
	add.s32 	%r2129, %r2128, %r2127;
	min.s32 	%r2130, %r2126, %r2129;
	st.shared.u32 	[%r1327], %r2130;
	ld.shared.u32 	%r2131, [%r1327+128];
	ld.shared.u32 	%r2132, [%r1344+156];
	ld.shared.u32 	%r2133, [%r1347+26496];
	add.s32 	%r2134, %r2133, %r2132;
	min.s32 	%r2135, %r2131, %r2134;
	st.shared.u32 	[%r1327+128], %r2135;
	ld.shared.u32 	%r2136, [%r1327+8192];
	ld.shared.u32 	%r2137, [%r1344+8348];
	ld.shared.u32 	%r2138, [%r1347+26368];
	add.s32 	%r2139, %r2138, %r2137;
	min.s32 	%r2140, %r2136, %r2139;
	st.shared.u32 	[%r1327+8192], %r2140;
	ld.shared.u32 	%r2141, [%r1327+8320];
	ld.shared.u32 	%r2142, [%r1344+8348];
	ld.shared.u32 	%r2143, [%r1347+26496];
	add.s32 	%r2144, %r2143, %r2142;
	min.s32 	%r2145, %r2141, %r2144;
	st.shared.u32 	[%r1327+8320], %r2145;
	bar.sync 	0;
	ld.shared.u32 	%r2146, [%r1327];
	ld.shared.u32 	%r2147, [%r1344+160];
	ld.shared.u32 	%r2148, [%r1347+26624];
	add.s32 	%r2149, %r2148, %r2147;
	min.s32 	%r2150, %r2146, %r2149;
	st.shared.u32 	[%r1327], %r2150;
	ld.shared.u32 	%r2151, [%r1327+128];
	ld.shared.u32 	%r2152, [%r1344+160];
	ld.shared.u32 	%r2153, [%r1347+26752];
	add.s32 	%r2154, %r2153, %r2152;
	min.s32 	%r2155, %r2151, %r2154;
	st.shared.u32 	[%r1327+128], %r2155;
	ld.shared.u32 	%r2156, [%r1327+8192];
	ld.shared.u32 	%r2157, [%r1344+8352];
	ld.shared.u32 	%r2158, [%r1347+26624];
	add.s32 	%r2159, %r2158, %r2157;
	min.s32 	%r2160, %r2156, %r2159;
	st.shared.u32 	[%r1327+8192], %r2160;
	ld.shared.u32 	%r2161, [%r1327+8320];
	ld.shared.u32 	%r2162, [%r1344+8352];
	ld.shared.u32 	%r2163, [%r1347+26752];
	add.s32 	%r2164, %r2163, %r2162;
	min.s32 	%r2165, %r2161, %r2164;
	st.shared.u32 	[%r1327+8320], %r2165;
	bar.sync 	0;
	ld.shared.u32 	%r2166, [%r1327];
	ld.shared.u32 	%r2167, [%r1344+164];
	ld.shared.u32 	%r2168, [%r1347+26880];
	add.s32 	%r2169, %r2168, %r2167;
	min.s32 	%r2170, %r2166, %r2169;
	st.shared.u32 	[%r1327], %r2170;
	ld.shared.u32 	%r2171, [%r1327+128];
	ld.shared.u32 	%r2172, [%r1344+164];
	ld.shared.u32 	%r2173, [%r1347+27008];
	add.s32 	%r2174, %r2173, %r2172;
	min.s32 	%r2175, %r2171, %r2174;
	st.shared.u32 	[%r1327+128], %r2175;
	ld.shared.u32 	%r2176, [%r1327+8192];
	ld.shared.u32 	%r2177, [%r1344+8356];
	ld.shared.u32 	%r2178, [%r1347+26880];
	add.s32 	%r2179, %r2178, %r2177;
	min.s32 	%r2180, %r2176, %r2179;
	st.shared.u32 	[%r1327+8192], %r2180;
	ld.shared.u32 	%r2181, [%r1327+8320];
	ld.shared.u32 	%r2182, [%r1344+8356];
	ld.shared.u32 	%r2183, [%r1347+27008];
	add.s32 	%r2184, %r2183, %r2182;
	min.s32 	%r2185, %r2181, %r2184;
	st.shared.u32 	[%r1327+8320], %r2185;
	bar.sync 	0;
	ld.shared.u32 	%r2186, [%r1327];
	ld.shared.u32 	%r2187, [%r1344+168];
	ld.shared.u32 	%r2188, [%r1347+27136];
	add.s32 	%r2189, %r2188, %r2187;
	min.s32 	%r2190, %r2186, %r2189;
	st.shared.u32 	[%r1327], %r2190;
	ld.shared.u32 	%r2191, [%r1327+128];
	ld.shared.u32 	%r2192, [%r1344+168];
	ld.shared.u32 	%r2193, [%r1347+27264];
	add.s32 	%r2194, %r2193, %r2192;
	min.s32 	%r2195, %r2191, %r2194;
	st.shared.u32 	[%r1327+128], %r2195;
	ld.shared.u32 	%r2196, [%r1327+8192];
	ld.shared.u32 	%r2197, [%r1344+8360];
	ld.shared.u32 	%r2198, [%r1347+27136];
	add.s32 	%r2199, %r2198, %r2197;
	min.s32 	%r2200, %r2196, %r2199;
	st.shared.u32 	[%r1327+8192], %r2200;
	ld.shared.u32 	%r2201, [%r1327+8320];
	ld.shared.u32 	%r2202, [%r1344+8360];
	ld.shared.u32 	%r2203, [%r1347+27264];
	add.s32 	%r2204, %r2203, %r2202;
	min.s32 	%r2205, %r2201, %r2204;
	st.shared.u32 	[%r1327+8320], %r2205;
	bar.sync 	0;
	ld.shared.u32 	%r2206, [%r1327];
	ld.shared.u32 	%r2207, [%r1344+172];
	ld.shared.u32 	%r2208, [%r1347+27392];
	add.s32 	%r2209, %r2208, %r2207;
	min.s32 	%r2210, %r2206, %r2209;
	st.shared.u32 	[%r1327], %r2210;
	ld.shared.u32 	%r2211, [%r1327+128];
	ld.shared.u32 	%r2212, [%r1344+172];
	ld.shared.u32 	%r2213, [%r1347+27520];
	add.s32 	%r2214, %r2213, %r2212;
	min.s32 	%r2215, %r2211, %r2214;
	st.shared.u32 	[%r1327+128], %r2215;
	ld.shared.u32 	%r2216, [%r1327+8192];
	ld.shared.u32 	%r2217, [%r1344+8364];
	ld.shared.u32 	%r2218, [%r1347+27392];
	add.s32 	%r2219, %r2218, %r2217;
	min.s32 	%r2220, %r2216, %r2219;
	st.shared.u32 	[%r1327+8192], %r2220;
	ld.shared.u32 	%r2221, [%r1327+8320];
	ld.shared.u32 	%r2222, [%r1344+8364];
	ld.shared.u32 	%r2223, [%r1347+27520];
	add.s32 	%r2224, %r2223, %r2222;
	min.s32 	%r2225, %r2221, %r2224;
	st.shared.u32 	[%r1327+8320], %r2225;
	bar.sync 	0;
	ld.shared.u32 	%r2226, [%r1327];
	ld.shared.u32 	%r2227, [%r1344+176];
	ld.shared.u32 	%r2228, [%r1347+27648];
	add.s32 	%r2229, %r2228, %r2227;
	min.s32 	%r2230, %r2226, %r2229;
	st.shared.u32 	[%r1327], %r2230;
	ld.shared.u32 	%r2231, [%r1327+128];
	ld.shared.u32 	%r2232, [%r1344+176];
	ld.shared.u32 	%r2233, [%r1347+27776];
	add.s32 	%r2234, %r2233, %r2232;
	min.s32 	%r2235, %r2231, %r2234;
	st.shared.u32 	[%r1327+128], %r2235;
	ld.shared.u32 	%r2236, [%r1327+8192];
	ld.shared.u32 	%r2237, [%r1344+8368];
	ld.shared.u32 	%r2238, [%r1347+27648];
	add.s32 	%r2239, %r2238, %r2237;
	min.s32 	%r2240, %r2236, %r2239;
	st.shared.u32 	[%r1327+8192], %r2240;
	ld.shared.u32 	%r2241, [%r1327+8320];
	ld.shared.u32 	%r2242, [%r1344+8368];
	ld.shared.u32 	%r2243, [%r1347+27776];
	add.s32 	%r2244, %r2243, %r2242;
	min.s32 	%r2245, %r2241, %r2244;
	st.shared.u32 	[%r1327+8320], %r2245;
	bar.sync 	0;
	ld.shared.u32 	%r2246, [%r1327];
	ld.shared.u32 	%r2247, [%r1344+180];
	ld.shared.u32 	%r2248, [%r1347+27904];
	add.s32 	%r2249, %r2248, %r2247;
	min.s32 	%r2250, %r2246, %r2249;
	st.shared.u32 	[%r1327], %r2250;
	ld.shared.u32 	%r2251, [%r1327+128];
	ld.shared.u32 	%r2252, [%r1344+180];
	ld.shared.u32 	%r2253, [%r1347+28032];
	add.s32 	%r2254, %r2253, %r2252;
	min.s32 	%r2255, %r2251, %r2254;
	st.shared.u32 	[%r1327+128], %r2255;
	ld.shared.u32 	%r2256, [%r1327+8192];
	ld.shared.u32 	%r2257, [%r1344+8372];
	ld.shared.u32 	%r2258, [%r1347+27904];
	add.s32 	%r2259, %r2258, %r2257;
	min.s32 	%r2260, %r2256, %r2259;
	st.shared.u32 	[%r1327+8192], %r2260;
	ld.shared.u32 	%r2261, [%r1327+8320];
	ld.shared.u32 	%r2262, [%r1344+8372];
	ld.shared.u32 	%r2263, [%r1347+28032];
	add.s32 	%r2264, %r2263, %r2262;
	min.s32 	%r2265, %r2261, %r2264;
	st.shared.u32 	[%r1327+8320], %r2265;
	bar.sync 	0;
	ld.shared.u32 	%r2266, [%r1327];
	ld.shared.u32 	%r2267, [%r1344+184];
	ld.shared.u32 	%r2268, [%r1347+28160];
	add.s32 	%r2269, %r2268, %r2267;
	min.s32 	%r2270, %r2266, %r2269;
	st.shared.u32 	[%r1327], %r2270;
	ld.shared.u32 	%r2271, [%r1327+128];
	ld.shared.u32 	%r2272, [%r1344+184];
	ld.shared.u32 	%r2273, [%r1347+28288];
	add.s32 	%r2274, %r2273, %r2272;
	min.s32 	%r2275, %r2271, %r2274;
	st.shared.u32 	[%r1327+128], %r2275;
	ld.shared.u32 	%r2276, [%r1327+8192];
	ld.shared.u32 	%r2277, [%r1344+8376];
	ld.shared.u32 	%r2278, [%r1347+28160];
	add.s32 	%r2279, %r2278, %r2277;
	min.s32 	%r2280, %r2276, %r2279;
	st.shared.u32 	[%r1327+8192], %r2280;
	ld.shared.u32 	%r2281, [%r1327+8320];
	ld.shared.u32 	%r2282, [%r1344+8376];
	ld.shared.u32 	%r2283, [%r1347+28288];
	add.s32 	%r2284, %r2283, %r2282;
	min.s32 	%r2285, %r2281, %r2284;
	st.shared.u32 	[%r1327+8320], %r2285;
	bar.sync 	0;
	ld.shared.u32 	%r2286, [%r1327];
	ld.shared.u32 	%r2287, [%r1344+188];
	ld.shared.u32 	%r2288, [%r1347+28416];
	add.s32 	%r2289, %r2288, %r2287;
	min.s32 	%r2290, %r2286, %r2289;
	st.shared.u32 	[%r1327], %r2290;
	ld.shared.u32 	%r2291, [%r1327+128];
	ld.shared.u32 	%r2292, [%r1344+188];
	ld.shared.u32 	%r2293, [%r1347+28544];
	add.s32 	%r2294, %r2293, %r2292;
	min.s32 	%r2295, %r2291, %r2294;
	st.shared.u32 	[%r1327+128], %r2295;
	ld.shared.u32 	%r2296, [%r1327+8192];
	ld.shared.u32 	%r2297, [%r1344+8380];
	ld.shared.u32 	%r2298, [%r1347+28416];
	add.s32 	%r2299, %r2298, %r2297;
	min.s32 	%r2300, %r2296, %r2299;
	st.shared.u32 	[%r1327+8192], %r2300;
	ld.shared.u32 	%r2301, [%r1327+8320];
	ld.shared.u32 	%r2302, [%r1344+8380];
	ld.shared.u32 	%r2303, [%r1347+28544];
	add.s32 	%r2304, %r2303, %r2302;
	min.s32 	%r2305, %r2301, %r2304;
	st.shared.u32 	[%r1327+8320], %r2305;
	bar.sync 	0;
	ld.shared.u32 	%r2306, [%r1327];
	ld.shared.u32 	%r2307, [%r1344+192];
	ld.shared.u32 	%r2308, [%r1347+28672];
	add.s32 	%r2309, %r2308, %r2307;
	min.s32 	%r2310, %r2306, %r2309;
	st.shared.u32 	[%r1327], %r2310;
	ld.shared.u32 	%r2311, [%r1327+128];
	ld.shared.u32 	%r2312, [%r1344+192];
	ld.shared.u32 	%r2313, [%r1347+28800];
	add.s32 	%r2314, %r2313, %r2312;
	min.s32 	%r2315, %r2311, %r2314;
	st.shared.u32 	[%r1327+128], %r2315;
	ld.shared.u32 	%r2316, [%r1327+8192];
	ld.shared.u32 	%r2317, [%r1344+8384];
	ld.shared.u32 	%r2318, [%r1347+28672];
	add.s32 	%r2319, %r2318, %r2317;
	min.s32 	%r2320, %r2316, %r2319;
	st.shared.u32 	[%r1327+8192], %r2320;
	ld.shared.u32 	%r2321, [%r1327+8320];
	ld.shared.u32 	%r2322, [%r1344+8384];
	ld.shared.u32 	%r2323, [%r1347+28800];
	add.s32 	%r2324, %r2323, %r2322;
	min.s32 	%r2325, %r2321, %r2324;
	st.shared.u32 	[%r1327+8320], %r2325;
	bar.sync 	0;
	ld.shared.u32 	%r2326, [%r1327];
	ld.shared.u32 	%r2327, [%r1344+196];
	ld.shared.u32 	%r2328, [%r1347+28928];
	add.s32 	%r2329, %r2328, %r2327;
	min.s32 	%r2330, %r2326, %r2329;
	st.shared.u32 	[%r1327], %r2330;
	ld.shared.u32 	%r2331, [%r1327+128];
	ld.shared.u32 	%r2332, [%r1344+196];
	ld.shared.u32 	%r2333, [%r1347+29056];
	add.s32 	%r2334, %r2333, %r2332;
	min.s32 	%r2335, %r2331, %r2334;
	st.shared.u32 	[%r1327+128], %r2335;
	ld.shared.u32 	%r2336, [%r1327+8192];
	ld.shared.u32 	%r2337, [%r1344+8388];
	ld.shared.u32 	%r2338, [%r1347+28928];
	add.s32 	%r2339, %r2338, %r2337;
	min.s32 	%r2340, %r2336, %r2339;
	st.shared.u32 	[%r1327+8192], %r2340;
	ld.shared.u32 	%r2341, [%r1327+8320];
	ld.shared.u32 	%r2342, [%r1344+8388];
	ld.shared.u32 	%r2343, [%r1347+29056];
	add.s32 	%r2344, %r2343, %r2342;
	min.s32 	%r2345, %r2341, %r2344;
	st.shared.u32 	[%r1327+8320], %r2345;
	bar.sync 	0;
	ld.shared.u32 	%r2346, [%r1327];
	ld.shared.u32 	%r2347, [%r1344+200];
	ld.shared.u32 	%r2348, [%r1347+29184];
	add.s32 	%r2349, %r2348, %r2347;
	min.s32 	%r2350, %r2346, %r2349;
	st.shared.u32 	[%r1327], %r2350;
	ld.shared.u32 	%r2351, [%r1327+128];
	ld.shared.u32 	%r2352, [%r1344+200];
	ld.shared.u32 	%r2353, [%r1347+29312];
	add.s32 	%r2354, %r2353, %r2352;
	min.s32 	%r2355, %r2351, %r2354;
	st.shared.u32 	[%r1327+128], %r2355;
	ld.shared.u32 	%r2356, [%r1327+8192];
	ld.shared.u32 	%r2357, [%r1344+8392];
	ld.shared.u32 	%r2358, [%r1347+29184];
	add.s32 	%r2359, %r2358, %r2357;
	min.s32 	%r2360, %r2356, %r2359;
	st.shared.u32 	[%r1327+8192], %r2360;
	ld.shared.u32 	%r2361, [%r1327+8320];
	ld.shared.u32 	%r2362, [%r1344+8392];
	ld.shared.u32 	%r2363, [%r1347+29312];
	add.s32 	%r2364, %r2363, %r2362;
	min.s32 	%r2365, %r2361, %r2364;
	st.shared.u32 	[%r1327+8320], %r2365;
	bar.sync 	0;
	ld.shared.u32 	%r2366, [%r1327];
	ld.shared.u32 	%r2367, [%r1344+204];
	ld.shared.u32 	%r2368, [%r1347+29440];
	add.s32 	%r2369, %r2368, %r2367;
	min.s32 	%r2370, %r2366, %r2369;
	st.shared.u32 	[%r1327], %r2370;
	ld.shared.u32 	%r2371, [%r1327+128];
	ld.shared.u32 	%r2372, [%r1344+204];
	ld.shared.u32 	%r2373, [%r1347+29568];
	add.s32 	%r2374, %r2373, %r2372;
	min.s32 	%r2375, %r2371, %r2374;
	st.shared.u32 	[%r1327+128], %r2375;
	ld.shared.u32 	%r2376, [%r1327+8192];
	ld.shared.u32 	%r2377, [%r1344+8396];
	ld.shared.u32 	%r2378, [%r1347+29440];
	add.s32 	%r2379, %r2378, %r2377;
	min.s32 	%r2380, %r2376, %r2379;
	st.shared.u32 	[%r1327+8192], %r2380;
	ld.shared.u32 	%r2381, [%r1327+8320];
	ld.shared.u32 	%r2382, [%r1344+8396];
	ld.shared.u32 	%r2383, [%r1347+29568];
	add.s32 	%r2384, %r2383, %r2382;
	min.s32 	%r2385, %r2381, %r2384;
	st.shared.u32 	[%r1327+8320], %r2385;
	bar.sync 	0;
	ld.shared.u32 	%r2386, [%r1327];
	ld.shared.u32 	%r2387, [%r1344+208];
	ld.shared.u32 	%r2388, [%r1347+29696];
	add.s32 	%r2389, %r2388, %r2387;
	min.s32 	%r2390, %r2386, %r2389;
	st.shared.u32 	[%r1327], %r2390;
	ld.shared.u32 	%r2391, [%r1327+128];
	ld.shared.u32 	%r2392, [%r1344+208];
	ld.shared.u32 	%r2393, [%r1347+29824];
	add.s32 	%r2394, %r2393, %r2392;
	min.s32 	%r2395, %r2391, %r2394;
	st.shared.u32 	[%r1327+128], %r2395;
	ld.shared.u32 	%r2396, [%r1327+8192];
	ld.shared.u32 	%r2397, [%r1344+8400];
	ld.shared.u32 	%r2398, [%r1347+29696];
	add.s32 	%r2399, %r2398, %r2397;
	min.s32 	%r2400, %r2396, %r2399;
	st.shared.u32 	[%r1327+8192], %r2400;
	ld.shared.u32 	%r2401, [%r1327+8320];
	ld.shared.u32 	%r2402, [%r1344+8400];
	ld.shared.u32 	%r2403, [%r1347+29824];
	add.s32 	%r2404, %r2403, %r2402;
	min.s32 	%r2405, %r2401, %r2404;
	st.shared.u32 	[%r1327+8320], %r2405;
	bar.sync 	0;
	ld.shared.u32 	%r2406, [%r1327];
	ld.shared.u32 	%r2407, [%r1344+212];
	ld.shared.u32 	%r2408, [%r1347+29952];
	add.s32 	%r2409, %r2408, %r2407;
	min.s32 	%r2410, %r2406, %r2409;
	st.shared.u32 	[%r1327], %r2410;
	ld.shared.u32 	%r2411, [%r1327+128];
	ld.shared.u32 	%r2412, [%r1344+212];
	ld.shared.u32 	%r2413, [%r1347+30080];
	add.s32 	%r2414, %r2413, %r2412;
	min.s32 	%r2415, %r2411, %r2414;
	st.shared.u32 	[%r1327+128], %r2415;
	ld.shared.u32 	%r2416, [%r1327+8192];
	ld.shared.u32 	%r2417, [%r1344+8404];
	ld.shared.u32 	%r2418, [%r1347+29952];
	add.s32 	%r2419, %r2418, %r2417;
	min.s32 	%r2420, %r2416, %r2419;
	st.shared.u32 	[%r1327+8192], %r2420;
	ld.shared.u32 	%r2421, [%r1327+8320];
	ld.shared.u32 	%r2422, [%r1344+8404];
	ld.shared.u32 	%r2423, [%r1347+30080];
	add.s32 	%r2424, %r2423, %r2422;
	min.s32 	%r2425, %r2421, %r2424;
	st.shared.u32 	[%r1327+8320], %r2425;
	bar.sync 	0;
	ld.shared.u32 	%r2426, [%r1327];
	ld.shared.u32 	%r2427, [%r1344+216];
	ld.shared.u32 	%r2428, [%r1347+30208];
	add.s32 	%r2429, %r2428, %r2427;
	min.s32 	%r2430, %r2426, %r2429;
	st.shared.u32 	[%r1327], %r2430;
	ld.shared.u32 	%r2431, [%r1327+128];
	ld.shared.u32 	%r2432, [%r1344+216];
	ld.shared.u32 	%r2433, [%r1347+30336];
	add.s32 	%r2434, %r2433, %r2432;
	min.s32 	%r2435, %r2431, %r2434;
	st.shared.u32 	[%r1327+128], %r2435;
	ld.shared.u32 	%r2436, [%r1327+8192];
	ld.shared.u32 	%r2437, [%r1344+8408];
	ld.shared.u32 	%r2438, [%r1347+30208];
	add.s32 	%r2439, %r2438, %r2437;
	min.s32 	%r2440, %r2436, %r2439;
	st.shared.u32 	[%r1327+8192], %r2440;
	ld.shared.u32 	%r2441, [%r1327+8320];
	ld.shared.u32 	%r2442, [%r1344+8408];
	ld.shared.u32 	%r2443, [%r1347+30336];
	add.s32 	%r2444, %r2443, %r2442;
	min.s32 	%r2445, %r2441, %r2444;
	st.shared.u32 	[%r1327+8320], %r2445;
	bar.sync 	0;
	ld.shared.u32 	%r2446, [%r1327];
	ld.shared.u32 	%r2447, [%r1344+220];
	ld.shared.u32 	%r2448, [%r1347+30464];
	add.s32 	%r2449, %r2448, %r2447;
	min.s32 	%r2450, %r2446, %r2449;
	st.shared.u32 	[%r1327], %r2450;
	ld.shared.u32 	%r2451, [%r1327+128];
	ld.shared.u32 	%r2452, [%r1344+220];
	ld.shared.u32 	%r2453, [%r1347+30592];
	add.s32 	%r2454, %r2453, %r2452;
	min.s32 	%r2455, %r2451, %r2454;
	st.shared.u32 	[%r1327+128], %r2455;
	ld.shared.u32 	%r2456, [%r1327+8192];
	ld.shared.u32 	%r2457, [%r1344+8412];
	ld.shared.u32 	%r2458, [%r1347+30464];
	add.s32 	%r2459, %r2458, %r2457;
	min.s32 	%r2460, %r2456, %r2459;
	st.shared.u32 	[%r1327+8192], %r2460;
	ld.shared.u32 	%r2461, [%r1327+8320];
	ld.shared.u32 	%r2462, [%r1344+8412];
	ld.shared.u32 	%r2463, [%r1347+30592];
	add.s32 	%r2464, %r2463, %r2462;
	min.s32 	%r2465, %r2461, %r2464;
	st.shared.u32 	[%r1327+8320], %r2465;
	bar.sync 	0;
	ld.shared.u32 	%r2466, [%r1327];
	ld.shared.u32 	%r2467, [%r1344+224];
	ld.shared.u32 	%r2468, [%r1347+30720];
	add.s32 	%r2469, %r2468, %r2467;
	min.s32 	%r2470, %r2466, %r2469;
	st.shared.u32 	[%r1327], %r2470;
	ld.shared.u32 	%r2471, [%r1327+128];
	ld.shared.u32 	%r2472, [%r1344+224];
	ld.shared.u32 	%r2473, [%r1347+30848];
	add.s32 	%r2474, %r2473, %r2472;
	min.s32 	%r2475, %r2471, %r2474;
	st.shared.u32 	[%r1327+128], %r2475;
	ld.shared.u32 	%r2476, [%r1327+8192];
	ld.shared.u32 	%r2477, [%r1344+8416];
	ld.shared.u32 	%r2478, [%r1347+30720];
	add.s32 	%r2479, %r2478, %r2477;
	min.s32 	%r2480, %r2476, %r2479;
	st.shared.u32 	[%r1327+8192], %r2480;
	ld.shared.u32 	%r2481, [%r1327+8320];
	ld.shared.u32 	%r2482, [%r1344+8416];
	ld.shared.u32 	%r2483, [%r1347+30848];
	add.s32 	%r2484, %r2483, %r2482;
	min.s32 	%r2485, %r2481, %r2484;
	st.shared.u32 	[%r1327+8320], %r2485;
	bar.sync 	0;
	ld.shared.u32 	%r2486, [%r1327];
	ld.shared.u32 	%r2487, [%r1344+228];
	ld.shared.u32 	%r2488, [%r1347+30976];
	add.s32 	%r2489, %r2488, %r2487;
	min.s32 	%r2490, %r2486, %r2489;
	st.shared.u32 	[%r1327], %r2490;
	ld.shared.u32 	%r2491, [%r1327+128];
	ld.shared.u32 	%r2492, [%r1344+228];
	ld.shared.u32 	%r2493, [%r1347+31104];
	add.s32 	%r2494, %r2493, %r2492;
	min.s32 	%r2495, %r2491, %r2494;
	st.shared.u32 	[%r1327+128], %r2495;
	ld.shared.u32 	%r2496, [%r1327+8192];
	ld.shared.u32 	%r2497, [%r1344+8420];
	ld.shared.u32 	%r2498, [%r1347+30976];
	add.s32 	%r2499, %r2498, %r2497;
	min.s32 	%r2500, %r2496, %r2499;
	st.shared.u32 	[%r1327+8192], %r2500;
	ld.shared.u32 	%r2501, [%r1327+8320];
	ld.shared.u32 	%r2502, [%r1344+8420];
	ld.shared.u32 	%r2503, [%r1347+31104];
	add.s32 	%r2504, %r2503, %r2502;
	min.s32 	%r2505, %r2501, %r2504;
	st.shared.u32 	[%r1327+8320], %r2505;
	bar.sync 	0;
	ld.shared.u32 	%r2506, [%r1327];
	ld.shared.u32 	%r2507, [%r1344+232];
	ld.shared.u32 	%r2508, [%r1347+31232];
	add.s32 	%r2509, %r2508, %r2507;
	min.s32 	%r2510, %r2506, %r2509;
	st.shared.u32 	[%r1327], %r2510;
	ld.shared.u32 	%r2511, [%r1327+128];
	ld.shared.u32 	%r2512, [%r1344+232];
	ld.shared.u32 	%r2513, [%r1347+31360];
	add.s32 	%r2514, %r2513, %r2512;
	min.s32 	%r2515, %r2511, %r2514;
	st.shared.u32 	[%r1327+128], %r2515;
	ld.shared.u32 	%r2516, [%r1327+8192];
	ld.shared.u32 	%r2517, [%r1344+8424];
	ld.shared.u32 	%r2518, [%r1347+31232];
	add.s32 	%r2519, %r2518, %r2517;
	min.s32 	%r2520, %r2516, %r2519;
	st.shared.u32 	[%r1327+8192], %r2520;
	ld.shared.u32 	%r2521, [%r1327+8320];
	ld.shared.u32 	%r2522, [%r1344+8424];
	ld.shared.u32 	%r2523, [%r1347+31360];
	add.s32 	%r2524, %r2523, %r2522;
	min.s32 	%r2525, %r2521, %r2524;
	st.shared.u32 	[%r1327+8320], %r2525;
	bar.sync 	0;
	ld.shared.u32 	%r2526, [%r1327];
	ld.shared.u32 	%r2527, [%r1344+236];
	ld.shared.u32 	%r2528, [%r1347+31488];
	add.s32 	%r2529, %r2528, %r2527;
	min.s32 	%r2530, %r2526, %r2529;
	st.shared.u32 	[%r1327], %r2530;
	ld.shared.u32 	%r2531, [%r1327+128];
	ld.shared.u32 	%r2532, [%r1344+236];
	ld.shared.u32 	%r2533, [%r1347+31616];
	add.s32 	%r2534, %r2533, %r2532;
	min.s32 	%r2535, %r2531, %r2534;
	st.shared.u32 	[%r1327+128], %r2535;
	ld.shared.u32 	%r2536, [%r1327+8192];
	ld.shared.u32 	%r2537, [%r1344+8428];
	ld.shared.u32 	%r2538, [%r1347+31488];
	add.s32 	%r2539, %r2538, %r2537;
	min.s32 	%r2540, %r2536, %r2539;
	st.shared.u32 	[%r1327+8192], %r2540;
	ld.shared.u32 	%r2541, [%r1327+8320];
	ld.shared.u32 	%r2542, [%r1344+8428];
	ld.shared.u32 	%r2543, [%r1347+31616];
	add.s32 	%r2544, %r2543, %r2542;
	min.s32 	%r2545, %r2541, %r2544;
	st.shared.u32 	[%r1327+8320], %r2545;
	bar.sync 	0;
	ld.shared.u32 	%r2546, [%r1327];
	ld.shared.u32 	%r2547, [%r1344+240];
	ld.shared.u32 	%r2548, [%r1347+31744];
	add.s32 	%r2549, %r2548, %r2547;
	min.s32 	%r2550, %r2546, %r2549;
	st.shared.u32 	[%r1327], %r2550;
	ld.shared.u32 	%r2551, [%r1327+128];
	ld.shared.u32 	%r2552, [%r1344+240];
	ld.shared.u32 	%r2553, [%r1347+31872];
	add.s32 	%r2554, %r2553, %r2552;
	min.s32 	%r2555, %r2551, %r2554;
	st.shared.u32 	[%r1327+128], %r2555;
	ld.shared.u32 	%r2556, [%r1327+8192];
	ld.shared.u32 	%r2557, [%r1344+8432];
	ld.shared.u32 	%r2558, [%r1347+31744];
	add.s32 	%r2559, %r2558, %r2557;
	min.s32 	%r2560, %r2556, %r2559;
	st.shared.u32 	[%r1327+8192], %r2560;
	ld.shared.u32 	%r2561, [%r1327+8320];
	ld.shared.u32 	%r2562, [%r1344+8432];
	ld.shared.u32 	%r2563, [%r1347+31872];
	add.s32 	%r2564, %r2563, %r2562;
	min.s32 	%r2565, %r2561, %r2564;
	st.shared.u32 	[%r1327+8320], %r2565;
	bar.sync 	0;
	ld.shared.u32 	%r2566, [%r1327];
	ld.shared.u32 	%r2567, [%r1344+244];
	ld.shared.u32 	%r2568, [%r1347+32000];
	add.s32 	%r2569, %r2568, %r2567;
	min.s32 	%r2570, %r2566, %r2569;
	st.shared.u32 	[%r1327], %r2570;
	ld.shared.u32 	%r2571, [%r1327+128];
	ld.shared.u32 	%r2572, [%r1344+244];
	ld.shared.u32 	%r2573, [%r1347+32128];
	add.s32 	%r2574, %r2573, %r2572;
	min.s32 	%r2575, %r2571, %r2574;
	st.shared.u32 	[%r1327+128], %r2575;
	ld.shared.u32 	%r2576, [%r1327+8192];
	ld.shared.u32 	%r2577, [%r1344+8436];
	ld.shared.u32 	%r2578, [%r1347+32000];
	add.s32 	%r2579, %r2578, %r2577;
	min.s32 	%r2580, %r2576, %r2579;
	st.shared.u32 	[%r1327+8192], %r2580;
	ld.shared.u32 	%r2581, [%r1327+8320];
	ld.shared.u32 	%r2582, [%r1344+8436];
	ld.shared.u32 	%r2583, [%r1347+32128];
	add.s32 	%r2584, %r2583, %r2582;
	min.s32 	%r2585, %r2581, %r2584;
	st.shared.u32 	[%r1327+8320], %r2585;
	bar.sync 	0;
	ld.shared.u32 	%r2586, [%r1327];
	ld.shared.u32 	%r2587, [%r1344+248];
	ld.shared.u32 	%r2588, [%r1347+32256];
	add.s32 	%r2589, %r2588, %r2587;
	min.s32 	%r2590, %r2586, %r2589;
	st.shared.u32 	[%r1327], %r2590;
	ld.shared.u32 	%r2591, [%r1327+128];
	ld.shared.u32 	%r2592, [%r1344+248];
	ld.shared.u32 	%r2593, [%r1347+32384];
	add.s32 	%r2594, %r2593, %r2592;
	min.s32 	%r2595, %r2591, %r2594;
	st.shared.u32 	[%r1327+128], %r2595;
	ld.shared.u32 	%r2596, [%r1327+8192];
	ld.shared.u32 	%r2597, [%r1344+8440];
	ld.shared.u32 	%r2598, [%r1347+32256];
	add.s32 	%r2599, %r2598, %r2597;
	min.s32 	%r2600, %r2596, %r2599;
	st.shared.u32 	[%r1327+8192], %r2600;
	ld.shared.u32 	%r2601, [%r1327+8320];
	ld.shared.u32 	%r2602, [%r1344+8440];
	ld.shared.u32 	%r2603, [%r1347+32384];
	add.s32 	%r2604, %r2603, %r2602;
	min.s32 	%r2605, %r2601, %r2604;
	st.shared.u32 	[%r1327+8320], %r2605;
	bar.sync 	0;
	ld.shared.u32 	%r2606, [%r1327];
	ld.shared.u32 	%r2607, [%r1344+252];
	ld.shared.u32 	%r2608, [%r1347+32512];
	add.s32 	%r2609, %r2608, %r2607;
	min.s32 	%r2610, %r2606, %r2609;
	st.shared.u32 	[%r1327], %r2610;
	ld.shared.u32 	%r2611, [%r1327+128];
	ld.shared.u32 	%r2612, [%r1344+252];
	ld.shared.u32 	%r2613, [%r1347+32640];
	add.s32 	%r2614, %r2613, %r2612;
	min.s32 	%r2615, %r2611, %r2614;
	st.shared.u32 	[%r1327+128], %r2615;
	ld.shared.u32 	%r2616, [%r1327+8192];
	ld.shared.u32 	%r2617, [%r1344+8444];
	ld.shared.u32 	%r2618, [%r1347+32512];
	add.s32 	%r2619, %r2618, %r2617;
	min.s32 	%r2620, %r2616, %r2619;
	st.shared.u32 	[%r1327+8192], %r2620;
	ld.shared.u32 	%r2621, [%r1327+8320];
	ld.shared.u32 	%r2622, [%r1344+8444];
	ld.shared.u32 	%r2623, [%r1347+32640];
	add.s32 	%r2624, %r2623, %r2622;
	min.s32 	%r2625, %r2621, %r2624;
	st.shared.u32 	[%r1327+8320], %r2625;
	st.global.u32 	[%rd16], %r2610;
	st.global.u32 	[%rd16+128], %r2615;
	st.global.u32 	[%rd22], %r2620;
	st.global.u32 	[%rd22+128], %r2625;
	bra.uni 	$L__BB1_6;
$L__BB1_4:
	mov.u32 	%r6, %ctaid.x;
	setp.eq.s32 	%p3, %r6, %r7;
	@%p3 bra 	$L__BB1_6;
	shl.b32 	%r10, %r7, 6;
	add.s32 	%r11, %r10, %r1;
	shl.b32 	%r12, %r6, 6;
	add.s32 	%r13, %r12, %r3;
	mul.lo.s32 	%r14, %r11, %r8;
	add.s32 	%r15, %r14, %r13;
	mul.wide.s32 	%rd3, %r15, 4;
	add.s64 	%rd4, %rd1, %rd3;
	ld.global.u32 	%r16, [%rd4];
	shl.b32 	%r17, %r4, 2;
	mov.u32 	%r18, shared_mem;
	add.s32 	%r19, %r18, %r17;
	st.shared.u32 	[%r19], %r16;
	ld.global.u32 	%r20, [%rd4+128];
	st.shared.u32 	[%r19+128], %r20;
	add.s32 	%r21, %r10, %r3;
	add.s32 	%r22, %r21, %r14;
	mul.wide.u32 	%rd5, %r22, 4;
	add.s64 	%rd6, %rd1, %rd5;
	ld.global.u32 	%r23, [%rd6];
	st.shared.u32 	[%r19+16384], %r23;
	add.s32 	%r24, %r22, 32;
	mul.wide.u32 	%rd7, %r24, 4;
	add.s64 	%rd8, %rd1, %rd7;
	ld.global.u32 	%r25, [%rd8];
	st.shared.u32 	[%r19+16512], %r25;
	shl.b32 	%r26, %r8, 5;
	add.s32 	%r27, %r14, %r26;
	add.s32 	%r28, %r27, %r13;
	mul.wide.s32 	%rd9, %r28, 4;
	add.s64 	%rd10, %rd1, %rd9;
	ld.global.u32 	%r29, [%rd10];
	st.shared.u32 	[%r19+8192], %r29;
	ld.global.u32 	%r30, [%rd10+128];
	st.shared.u32 	[%r19+8320], %r30;
	add.s32 	%r31, %r21, %r27;
	mul.wide.u32 	%rd11, %r31, 4;
	add.s64 	%rd12, %rd1, %rd11;
	ld.global.u32 	%r32, [%rd12];
	st.shared.u32 	[%r19+24576], %r32;
	add.s32 	%r33, %r31, 32;
	mul.wide.u32 	%rd13, %r33, 4;
	add.s64 	%rd14, %rd1, %rd13;
	ld.global.u32 	%r34, [%rd14];
	st.shared.u32 	[%r19+24704], %r34;
	bar.sync 	0;
	ld.shared.u32 	%r35, [%r19];
	shl.b32 	%r36, %r2, 2;
	add.s32 	%r37, %r18, %r36;
	ld.shared.u32 	%r38, [%r37+16384];
	shl.b32 	%r39, %r3, 2;
	add.s32 	%r40, %r18, %r39;
	ld.shared.u32 	%r41, [%r40];
	add.s32 	%r42, %r41, %r38;
	min.s32 	%r43, %r35, %r42;
	st.shared.u32 	[%r19], %r43;
	ld.shared.u32 	%r44, [%r19+128];
	ld.shared.u32 	%r45, [%r37+16384];
	ld.shared.u32 	%r46, [%r40+128];
	add.s32 	%r47, %r46, %r45;
	min.s32 	%r48, %r44, %r47;
	st.shared.u32 	[%r19+128], %r48;
	ld.shared.u32 	%r49, [%r19+8192];
	ld.shared.u32 	%r50, [%r37+24576];
	ld.shared.u32 	%r51, [%r40];
	add.s32 	%r52, %r51, %r50;
	min.s32 	%r53, %r49, %r52;
	st.shared.u32 	[%r19+8192], %r53;
	ld.shared.u32 	%r54, [%r19+8320];
	ld.shared.u32 	%r55, [%r37+24576];
	ld.shared.u32 	%r56, [%r40+128];
	add.s32 	%r57, %r56, %r55;
	min.s32 	%r58, %r54, %r57;
	st.shared.u32 	[%r19+8320], %r58;
	bar.sync 	0;
	ld.shared.u32 	%r59, [%r19];
	ld.shared.u32 	%r60, [%r37+16388];
	ld.shared.u32 	%r61, [%r40+256];
	add.s32 	%r62, %r61, %r60;
	min.s32 	%r63, %r59, %r62;
	st.shared.u32 	[%r19], %r63;
	ld.shared.u32 	%r64, [%r19+128];
	ld.shared.u32 	%r65, [%r37+16388];
	ld.shared.u32 	%r66, [%r40+384];
	add.s32 	%r67, %r66, %r65;
	min.s32 	%r68, %r64, %r67;
	st.shared.u32 	[%r19+128], %r68;
	ld.shared.u32 	%r69, [%r19+8192];
	ld.shared.u32 	%r70, [%r37+24580];
	ld.shared.u32 	%r71, [%r40+256];
	add.s32 	%r72, %r71, %r70;
	min.s32 	%r73, %r69, %r72;
	st.shared.u32 	[%r19+8192], %r73;
	ld.shared.u32 	%r74, [%r19+8320];
	ld.shared.u32 	%r75, [%r37+24580];
	ld.shared.u32 	%r76, [%r40+384];
	add.s32 	%r77, %r76, %r75;
	min.s32 	%r78, %r74, %r77;
	st.shared.u32 	[%r19+8320], %r78;
	bar.sync 	0;
	ld.shared.u32 	%r79, [%r19];
	ld.shared.u32 	%r80, [%r37+16392];
	ld.shared.u32 	%r81, [%r40+512];
	add.s32 	%r82, %r81, %r80;
	min.s32 	%r83, %r79, %r82;
	st.shared.u32 	[%r19], %r83;
	ld.shared.u32 	%r84, [%r19+128];
	ld.shared.u32 	%r85, [%r37+16392];
	ld.shared.u32 	%r86, [%r40+640];
	add.s32 	%r87, %r86, %r85;
	min.s32 	%r88, %r84, %r87;
	st.shared.u32 	[%r19+128], %r88;
	ld.shared.u32 	%r89, [%r19+8192];
	ld.shared.u32 	%r90, [%r37+24584];
	ld.shared.u32 	%r91, [%r40+512];
	add.s32 	%r92, %r91, %r90;
	min.s32 	%r93, %r89, %r92;
	st.shared.u32 	[%r19+8192], %r93;
	ld.shared.u32 	%r94, [%r19+8320];
	ld.shared.u32 	%r95, [%r37+24584];
	ld.shared.u32 	%r96, [%r40+640];
	add.s32 	%r97, %r96, %r95;
	min.s32 	%r98, %r94, %r97;
	st.shared.u32 	[%r19+8320], %r98;
	bar.sync 	0;
	ld.shared.u32 	%r99, [%r19];
	ld.shared.u32 	%r100, [%r37+16396];
	ld.shared.u32 	%r101, [%r40+768];
	add.s32 	%r102, %r101, %r100;
	min.s32 	%r103, %r99, %r102;
	st.shared.u32 	[%r19], %r103;
	ld.shared.u32 	%r104, [%r19+128];
	ld.shared.u32 	%r105, [%r37+16396];
	ld.shared.u32 	%r106, [%r40+896];
	add.s32 	%r107, %r106, %r105;
	min.s32 	%r108, %r104, %r107;
	st.shared.u32 	[%r19+128], %r108;
	ld.shared.u32 	%r109, [%r19+8192];
	ld.shared.u32 	%r110, [%r37+24588];
	ld.shared.u32 	%r111, [%r40+768];
	add.s32 	%r112, %r111, %r110;
	min.s32 	%r113, %r109, %r112;
	st.shared.u32 	[%r19+8192], %r113;
	ld.shared.u32 	%r114, [%r19+8320];
	ld.shared.u32 	%r115, [%r37+24588];
	ld.shared.u32 	%r116, [%r40+896];
	add.s32 	%r117, %r116, %r115;
	min.s32 	%r118, %r114, %r117;
	st.shared.u32 	[%r19+8320], %r118;
	bar.sync 	0;
	ld.shared.u32 	%r119, [%r19];
	ld.shared.u32 	%r120, [%r37+16400];
	ld.shared.u32 	%r121, [%r40+1024];
	add.s32 	%r122, %r121, %r120;
	min.s32 	%r123, %r119, %r122;
	st.shared.u32 	[%r19], %r123;
	ld.shared.u32 	%r124, [%r19+128];
	ld.shared.u32 	%r125, [%r37+16400];
	ld.shared.u32 	%r126, [%r40+1152];
	add.s32 	%r127, %r126, %r125;
	min.s32 	%r128, %r124, %r127;
	st.shared.u32 	[%r19+128], %r128;
	ld.shared.u32 	%r129, [%r19+8192];
	ld.shared.u32 	%r130, [%r37+24592];
	ld.shared.u32 	%r131, [%r40+1024];
	add.s32 	%r132, %r131, %r130;
	min.s32 	%r133, %r129, %r132;
	st.shared.u32 	[%r19+8192], %r133;
	ld.shared.u32 	%r134, [%r19+8320];
	ld.shared.u32 	%r135, [%r37+24592];
	ld.shared.u32 	%r136, [%r40+1152];
	add.s32 	%r137, %r136, %r135;
	min.s32 	%r138, %r134, %r137;
	st.shared.u32 	[%r19+8320], %r138;
	bar.sync 	0;
	ld.shared.u32 	%r139, [%r19];
	ld.shared.u32 	%r140, [%r37+16404];
	ld.shared.u32 	%r141, [%r40+1280];
	add.s32 	%r142, %r141, %r140;
	min.s32 	%r143, %r139, %r142;
	st.shared.u32 	[%r19], %r143;
	ld.shared.u32 	%r144, [%r19+128];
	ld.shared.u32 	%r145, [%r37+16404];
	ld.shared.u32 	%r146, [%r40+1408];
	add.s32 	%r147, %r146, %r145;
	min.s32 	%r148, %r144, %r147;
	st.shared.u32 	[%r19+128], %r148;
	ld.shared.u32 	%r149, [%r19+8192];
	ld.shared.u32 	%r150, [%r37+24596];
	ld.shared.u32 	%r151, [%r40+1280];
	add.s32 	%r152, %r151, %r150;
	min.s32 	%r153, %r149, %r152;
	st.shared.u32 	[%r19+8192], %r153;
	ld.shared.u32 	%r154, [%r19+8320];
	ld.shared.u32 	%r155, [%r37+24596];
	ld.shared.u32 	%r156, [%r40+1408];
	add.s32 	%r157, %r156, %r155;
	min.s32 	%r158, %r154, %r157;
	st.shared.u32 	[%r19+8320], %r158;
	bar.sync 	0;
	ld.shared.u32 	%r159, [%r19];
	ld.shared.u32 	%r160, [%r37+16408];
	ld.shared.u32 	%r161, [%r40+1536];
	add.s32 	%r162, %r161, %r160;
	min.s32 	%r163, %r159, %r162;
	st.shared.u32 	[%r19], %r163;
	ld.shared.u32 	%r164, [%r19+128];
	ld.shared.u32 	%r165, [%r37+16408];
	ld.shared.u32 	%r166, [%r40+1664];
	add.s32 	%r167, %r166, %r165;
	min.s32 	%r168, %r164, %r167;
	st.shared.u32 	[%r19+128], %r168;
	ld.shared.u32 	%r169, [%r19+8192];
	ld.shared.u32 	%r170, [%r37+24600];
	ld.shared.u32 	%r171, [%r40+1536];
	add.s32 	%r172, %r171, %r170;
	min.s32 	%r173, %r169, %r172;
	st.shared.u32 	[%r19+8192], %r173;
	ld.shared.u32 	%r174, [%r19+8320];
	ld.shared.u32 	%r175, [%r37+24600];
	ld.shared.u32 	%r176, [%r40+1664];
	add.s32 	%r177, %r176, %r175;
	min.s32 	%r178, %r174, %r177;
	st.shared.u32 	[%r19+8320], %r178;
	bar.sync 	0;
	ld.shared.u32 	%r179, [%r19];
	ld.shared.u32 	%r180, [%r37+16412];
	ld.shared.u32 	%r181, [%r40+1792];
	add.s32 	%r182, %r181, %r180;
	min.s32 	%r183, %r179, %r182;
	st.shared.u32 	[%r19], %r183;
	ld.shared.u32 	%r184, [%r19+128];
	ld.shared.u32 	%r185, [%r37+16412];
	ld.shared.u32 	%r186, [%r40+1920];
	add.s32 	%r187, %r186, %r185;
	min.s32 	%r188, %r184, %r187;
	st.shared.u32 	[%r19+128], %r188;
	ld.shared.u32 	%r189, [%r19+8192];
	ld.shared.u32 	%r190, [%r37+24604];
	ld.shared.u32 	%r191, [%r40+1792];
	add.s32 	%r192, %r191, %r190;
	min.s32 	%r193, %r189, %r192;
	st.shared.u32 	[%r19+8192], %r193;
	ld.shared.u32 	%r194, [%r19+8320];
	ld.shared.u32 	%r195, [%r37+24604];
	ld.shared.u32 	%r196, [%r40+1920];
	add.s32 	%r197, %r196, %r195;
	min.s32 	%r198, %r194, %r197;
	st.shared.u32 	[%r19+8320], %r198;
	bar.sync 	0;
	ld.shared.u32 	%r199, [%r19];
	ld.shared.u32 	%r200, [%r37+16416];
	ld.shared.u32 	%r201, [%r40+2048];
	add.s32 	%r202, %r201, %r200;
	min.s32 	%r203, %r199, %r202;
	st.shared.u32 	[%r19], %r203;
	ld.shared.u32 	%r204, [%r19+128];
	ld.shared.u32 	%r205, [%r37+16416];
	ld.shared.u32 	%r206, [%r40+2176];
	add.s32 	%r207, %r206, %r205;
	min.s32 	%r208, %r204, %r207;
	st.shared.u32 	[%r19+128], %r208;
	ld.shared.u32 	%r209, [%r19+8192];
	ld.shared.u32 	%r210, [%r37+24608];
	ld.shared.u32 	%r211, [%r40+2048];
	add.s32 	%r212, %r211, %r210;
	min.s32 	%r213, %r209, %r212;
	st.shared.u32 	[%r19+8192], %r213;
	ld.shared.u32 	%r214, [%r19+8320];
	ld.shared.u32 	%r215, [%r37+24608];
	ld.shared.u32 	%r216, [%r40+2176];
	add.s32 	%r217, %r216, %r215;
	min.s32 	%r218, %r214, %r217;
	st.shared.u32 	[%r19+8320], %r218;
	bar.sync 	0;
	ld.shared.u32 	%r219, [%r19];
	ld.shared.u32 	%r220, [%r37+16420];
	ld.shared.u32 	%r221, [%r40+2304];
	add.s32 	%r222, %r221, %r220;
	min.s32 	%r223, %r219, %r222;
	st.shared.u32 	[%r19], %r223;
	ld.shared.u32 	%r224, [%r19+128];
	ld.shared.u32 	%r225, [%r37+16420];
	ld.shared.u32 	%r226, [%r40+2432];
	add.s32 	%r227, %r226, %r225;
	min.s32 	%r228, %r224, %r227;
	st.shared.u32 	[%r19+128], %r228;
	ld.shared.u32 	%r229, [%r19+8192];
	ld.shared.u32 	%r230, [%r37+24612];
	ld.shared.u32 	%r231, [%r40+2304];
	add.s32 	%r232, %r231, %r230;
	min.s32 	%r233, %r229, %r232;
	st.shared.u32 	[%r19+8192], %r233;
	ld.shared.u32 	%r234, [%r19+8320];
	ld.shared.u32 	%r235, [%r37+24612];
	ld.shared.u32 	%r236, [%r40+2432];
	add.s32 	%r237, %r236, %r235;
	min.s32 	%r238, %r234, %r237;
	st.shared.u32 	[%r19+8320], %r238;
	bar.sync 	0;
	ld.shared.u32 	%r239, [%r19];
	ld.shared.u32 	%r240, [%r37+16424];
	ld.shared.u32 	%r241, [%r40+2560];
	add.s32 	%r242, %r241, %r240;
	min.s32 	%r243, %r239, %r242;
	st.shared.u32 	[%r19], %r243;
	ld.shared.u32 	%r244, [%r19+128];
	ld.shared.u32 	%r245, [%r37+16424];
	ld.shared.u32 	%r246, [%r40+2688];
	add.s32 	%r247, %r246, %r245;
	min.s32 	%r248, %r244, %r247;
	st.shared.u32 	[%r19+128], %r248;
	ld.shared.u32 	%r249, [%r19+8192];
	ld.shared.u32 	%r250, [%r37+24616];
	ld.shared.u32 	%r251, [%r40+2560];
	add.s32 	%r252, %r251, %r250;
	min.s32 	%r253, %r249, %r252;
	st.shared.u32 	[%r19+8192], %r253;
	ld.shared.u32 	%r254, [%r19+8320];
	ld.shared.u32 	%r255, [%r37+24616];
	ld.shared.u32 	%r256, [%r40+2688];
	add.s32 	%r257, %r256, %r255;
	min.s32 	%r258, %r254, %r257;
	st.shared.u32 	[%r19+8320], %r258;
	bar.sync 	0;
	ld.shared.u32 	%r259, [%r19];
	ld.shared.u32 	%r260, [%r37+16428];
	ld.shared.u32 	%r261, [%r40+2816];
	add.s32 	%r262, %r261, %r260;
	min.s32 	%r263, %r259, %r262;
	st.shared.u32 	[%r19], %r263;
	ld.shared.u32 	%r264, [%r19+128];
	ld.shared.u32 	%r265, [%r37+16428];
	ld.shared.u32 	%r266, [%r40+2944];
	add.s32 	%r267, %r266, %r265;
	min.s32 	%r268, %r264, %r267;
	st.shared.u32 	[%r19+128], %r268;
	ld.shared.u32 	%r269, [%r19+8192];
	ld.shared.u32 	%r270, [%r37+24620];
	ld.shared.u32 	%r271, [%r40+2816];
	add.s32 	%r272, %r271, %r270;
	min.s32 	%r273, %r269, %r272;
	st.shared.u32 	[%r19+8192], %r273;
	ld.shared.u32 	%r274, [%r19+8320];
	ld.shared.u32 	%r275, [%r37+24620];
	ld.shared.u32 	%r276, [%r40+2944];
	add.s32 	%r277, %r276, %r275;
	min.s32 	%r278, %r274, %r277;
	st.shared.u32 	[%r19+8320], %r278;
	bar.sync 	0;
	ld.shared.u32 	%r279, [%r19];
	ld.shared.u32 	%r280, [%r37+16432];
	ld.shared.u32 	%r281, [%r40+3072];
	add.s32 	%r282, %r281, %r280;
	min.s32 	%r283, %r279, %r282;
	st.shared.u32 	[%r19], %r283;
	ld.shared.u32 	%r284, [%r19+128];
	ld.shared.u32 	%r285, [%r37+16432];
	ld.shared.u32 	%r286, [%r40+3200];
	add.s32 	%r287, %r286, %r285;
	min.s32 	%r288, %r284, %r287;
	st.shared.u32 	[%r19+128], %r288;
	ld.shared.u32 	%r289, [%r19+8192];
	ld.shared.u32 	%r290, [%r37+24624];
	ld.shared.u32 	%r291, [%r40+3072];
	add.s32 	%r292, %r291, %r290;
	min.s32 	%r293, %r289, %r292;
	st.shared.u32 	[%r19+8192], %r293;
	ld.shared.u32 	%r294, [%r19+8320];
	ld.shared.u32 	%r295, [%r37+24624];
	ld.shared.u32 	%r296, [%r40+3200];
	add.s32 	%r297, %r296, %r295;
	min.s32 	%r298, %r294, %r297;
	st.shared.u32 	[%r19+8320], %r298;
	bar.sync 	0;
	ld.shared.u32 	%r299, [%r19];
	ld.shared.u32 	%r300, [%r37+16436];
	ld.shared.u32 	%r301, [%r40+3328];
	add.s32 	%r302, %r301, %r300;
	min.s32 	%r303, %r299, %r302;
	st.shared.u32 	[%r19], %r303;
	ld.shared.u32 	%r304, [%r19+128];
	ld.shared.u32 	%r305, [%r37+16436];
	ld.shared.u32 	%r306, [%r40+3456];
	add.s32 	%r307, %r306, %r305;
	min.s32 	%r308, %r304, %r307;
	st.shared.u32 	[%r19+128], %r308;
	ld.shared.u32 	%r309, [%r19+8192];
	ld.shared.u32 	%r310, [%r37+24628];
	ld.shared.u32 	%r311, [%r40+3328];
	add.s32 	%r312, %r311, %r310;
	min.s32 	%r313, %r309, %r312;
	st.shared.u32 	[%r19+8192], %r313;
	ld.shared.u32 	%r314, [%r19+8320];
	ld.shared.u32 	%r315, [%r37+24628];
	ld.shared.u32 	%r316, [%r40+3456];
	add.s32 	%r317, %r316, %r315;
	min.s32 	%r318, %r314, %r317;
	st.shared.u32 	[%r19+8320], %r318;
	bar.sync 	0;
	ld.shared.u32 	%r319, [%r19];
	ld.shared.u32 	%r320, [%r37+16440];
	ld.shared.u32 	%r321, [%r40+3584];
	add.s32 	%r322, %r321, %r320;
	min.s32 	%r323, %r319, %r322;
	st.shared.u32 	[%r19], %r323;
	ld.shared.u32 	%r324, [%r19+128];
	ld.shared.u32 	%r325, [%r37+16440];
	ld.shared.u32 	%r326, [%r40+3712];
	add.s32 	%r327, %r326, %r325;
	min.s32 	%r328, %r324, %r327;
	st.shared.u32 	[%r19+128], %r328;
	ld.shared.u32 	%r329, [%r19+8192];
	ld.shared.u32 	%r330, [%r37+24632];
	ld.shared.u32 	%r331, [%r40+3584];
	add.s32 	%r332, %r331, %r330;
	min.s32 	%r333, %r329, %r332;
	st.shared.u32 	[%r19+8192], %r333;
	ld.shared.u32 	%r334, [%r19+8320];
	ld.shared.u32 	%r335, [%r37+24632];
	ld.shared.u32 	%r336, [%r40+3712];
	add.s32 	%r337, %r336, %r335;
	min.s32 	%r338, %r334, %r337;
	st.shared.u32 	[%r19+8320], %r338;
	bar.sync 	0;
	ld.shared.u32 	%r339, [%r19];
	ld.shared.u32 	%r340, [%r37+16444];
	ld.shared.u32 	%r341, [%r40+3840];
	add.s32 	%r342, %r341, %r340;
	min.s32 	%r343, %r339, %r342;
	st.shared.u32 	[%r19], %r343;
	ld.shared.u32 	%r344, [%r19+128];
	ld.shared.u32 	%r345, [%r37+16444];
	ld.shared.u32 	%r346, [%r40+3968];
	add.s32 	%r347, %r346, %r345;
	min.s32 	%r348, %r344, %r347;
	st.shared.u32 	[%r19+128], %r348;
	ld.shared.u32 	%r349, [%r19+8192];
	ld.shared.u32 	%r350, [%r37+24636];
	ld.shared.u32 	%r351, [%r40+3840];
	add.s32 	%r352, %r351, %r350;
	min.s32 	%r353, %r349, %r352;
	st.shared.u32 	[%r19+8192], %r353;
	ld.shared.u32 	%r354, [%r19+8320];
	ld.shared.u32 	%r355, [%r37+24636];
	ld.shared.u32 	%r356, [%r40+3968];
	add.s32 	%r357, %r356, %r355;
	min.s32 	%r358, %r354, %r357;
	st.shared.u32 	[%r19+8320], %r358;
	bar.sync 	0;
	ld.shared.u32 	%r359, [%r19];
	ld.shared.u32 	%r360, [%r37+16448];
	ld.shared.u32 	%r361, [%r40+4096];
	add.s32 	%r362, %r361, %r360;
	min.s32 	%r363, %r359, %r362;
	st.shared.u32 	[%r19], %r363;
	ld.shared.u32 	%r364, [%r19+128];
	ld.shared.u32 	%r365, [%r37+16448];
	ld.shared.u32 	%r366, [%r40+4224];
	add.s32 	%r367, %r366, %r365;
	min.s32 	%r368, %r364, %r367;
	st.shared.u32 	[%r19+128], %r368;
	ld.shared.u32 	%r369, [%r19+8192];
	ld.shared.u32 	%r370, [%r37+24640];
	ld.shared.u32 	%r371, [%r40+4096];
	add.s32 	%r372, %r371, %r370;
	min.s32 	%r373, %r369, %r372;
	st.shared.u32 	[%r19+8192], %r373;
	ld.shared.u32 	%r374, [%r19+8320];
	ld.shared.u32 	%r375, [%r37+24640];
	ld.shared.u32 	%r376, [%r40+4224];
	add.s32 	%r377, %r376, %r375;
	min.s32 	%r378, %r374, %r377;
	st.shared.u32 	[%r19+8320], %r378;
	bar.sync 	0;
	ld.shared.u32 	%r379, [%r19];
	ld.shared.u32 	%r380, [%r37+16452];
	ld.shared.u32 	%r381, [%r40+4352];
	add.s32 	%r382, %r381, %r380;
	min.s32 	%r383, %r379, %r382;
	st.shared.u32 	[%r19], %r383;
	ld.shared.u32 	%r384, [%r19+128];
	ld.shared.u32 	%r385, [%r37+16452];
	ld.shared.u32 	%r386, [%r40+4480];
	add.s32 	%r387, %r386, %r385;
	min.s32 	%r388, %r384, %r387;
	st.shared.u32 	[%r19+128], %r388;
	ld.shared.u32 	%r389, [%r19+8192];
	ld.shared.u32 	%r390, [%r37+24644];
	ld.shared.u32 	%r391, [%r40+4352];
	add.s32 	%r392, %r391, %r390;
	min.s32 	%r393, %r389, %r392;
	st.shared.u32 	[%r19+8192], %r393;
	ld.shared.u32 	%r394, [%r19+8320];
	ld.shared.u32 	%r395, [%r37+24644];
	ld.shared.u32 	%r396, [%r40+4480];
	add.s32 	%r397, %r396, %r395;
	min.s32 	%r398, %r394, %r397;
	st.shared.u32 	[%r19+8320], %r398;
	bar.sync 	0;
	ld.shared.u32 	%r399, [%r19];
	ld.shared.u32 	%r400, [%r37+16456];
	ld.shared.u32 	%r401, [%r40+4608];
	add.s32 	%r402, %r401, %r400;
	min.s32 	%r403, %r399, %r402;
	st.shared.u32 	[%r19], %r403;
	ld.shared.u32 	%r404, [%r19+128];
	ld.shared.u32 	%r405, [%r37+16456];
	ld.shared.u32 	%r406, [%r40+4736];
	add.s32 	%r407, %r406, %r405;
	min.s32 	%r408, %r404, %r407;
	st.shared.u32 	[%r19+128], %r408;
	ld.shared.u32 	%r409, [%r19+8192];
	ld.shared.u32 	%r410, [%r37+24648];
	ld.shared.u32 	%r411, [%r40+4608];
	add.s32 	%r412, %r411, %r410;
	min.s32 	%r413, %r409, %r412;
	st.shared.u32 	[%r19+8192], %r413;
	ld.shared.u32 	%r414, [%r19+8320];
	ld.shared.u32 	%r415, [%r37+24648];
	ld.shared.u32 	%r416, [%r40+4736];
	add.s32 	%r417, %r416, %r415;
	min.s32 	%r418, %r414, %r417;
	st.shared.u32 	[%r19+8320], %r418;
	bar.sync 	0;
	ld.shared.u32 	%r419, [%r19];
	ld.shared.u32 	%r420, [%r37+16460];
	ld.shared.u32 	%r421, [%r40+4864];
	add.s32 	%r422, %r421, %r420;
	min.s32 	%r423, %r419, %r422;
	st.shared.u32 	[%r19], %r423;
	ld.shared.u32 	%r424, [%r19+128];
	ld.shared.u32 	%r425, [%r37+16460];
	ld.shared.u32 	%r426, [%r40+4992];
	add.s32 	%r427, %r426, %r425;
	min.s32 	%r428, %r424, %r427;
	st.shared.u32 	[%r19+128], %r428;
	ld.shared.u32 	%r429, [%r19+8192];
	ld.shared.u32 	%r430, [%r37+24652];
	ld.shared.u32 	%r431, [%r40+4864];
	add.s32 	%r432, %r431, %r430;
	min.s32 	%r433, %r429, %r432;
	st.shared.u32 	[%r19+8192], %r433;
	ld.shared.u32 	%r434, [%r19+8320];
	ld.shared.u32 	%r435, [%r37+24652];
	ld.shared.u32 	%r436, [%r40+4992];
	add.s32 	%r437, %r436, %r435;
	min.s32 	%r438, %r434, %r437;
	st.shared.u32 	[%r19+8320], %r438;
	bar.sync 	0;
	ld.shared.u32 	%r439, [%r19];
	ld.shared.u32 	%r440, [%r37+16464];
	ld.shared.u32 	%r441, [%r40+5120];
	add.s32 	%r442, %r441, %r440;
	min.s32 	%r443, %r439, %r442;
	st.shared.u32 	[%r19], %r443;
	ld.shared.u32 	%r444, [%r19+128];
	ld.shared.u32 	%r445, [%r37+16464];
	ld.shared.u32 	%r446, [%r40+5248];
	add.s32 	%r447, %r446, %r445;
	min.s32 	%r448, %r444, %r447;
	st.shared.u32 	[%r19+128], %r448;
	ld.shared.u32 	%r449, [%r19+8192];
	ld.shared.u32 	%r450, [%r37+24656];
	ld.shared.u32 	%r451, [%r40+5120];
	add.s32 	%r452, %r451, %r450;
	min.s32 	%r453, %r449, %r452;
	st.shared.u32 	[%r19+8192], %r453;
	ld.shared.u32 	%r454, [%r19+8320];
	ld.shared.u32 	%r455, [%r37+24656];
	ld.shared.u32 	%r456, [%r40+5248];
	add.s32 	%r457, %r456, %r455;
	min.s32 	%r458, %r454, %r457;
	st.shared.u32 	[%r19+8320], %r458;
	bar.sync 	0;
	ld.shared.u32 	%r459, [%r19];
	ld.shared.u32 	%r460, [%r37+16468];
	ld.shared.u32 	%r461, [%r40+5376];
	add.s32 	%r462, %r461, %r460;
	min.s32 	%r463, %r459, %r462;
	st.shared.u32 	[%r19], %r463;
	ld.shared.u32 	%r464, [%r19+128];
	ld.shared.u32 	%r465, [%r37+16468];
	ld.shared.u32 	%r466, [%r40+5504];
	add.s32 	%r467, %r466, %r465;
	min.s32 	%r468, %r464, %r467;
	st.shared.u32 	[%r19+128], %r468;
	ld.shared.u32 	%r469, [%r19+8192];
	ld.shared.u32 	%r470, [%r37+24660];
	ld.shared.u32 	%r471, [%r40+5376];
	add.s32 	%r472, %r471, %r470;
	min.s32 	%r473, %r469, %r472;
	st.shared.u32 	[%r19+8192], %r473;
	ld.shared.u32 	%r474, [%r19+8320];
	ld.shared.u32 	%r475, [%r37+24660];
	ld.shared.u32 	%r476, [%r40+5504];
	add.s32 	%r477, %r476, %r475;
	min.s32 	%r478, %r474, %r477;
	st.shared.u32 	[%r19+8320], %r478;
	bar.sync 	0;
	ld.shared.u32 	%r479, [%r19];
	ld.shared.u32 	%r480, [%r37+16472];
	ld.shared.u32 	%r481, [%r40+5632];
	add.s32 	%r482, %r481, %r480;
	min.s32 	%r483, %r479, %r482;
	st.shared.u32 	[%r19], %r483;
	ld.shared.u32 	%r484, [%r19+128];
	ld.shared.u32 	%r485, [%r37+16472];
	ld.shared.u32 	%r486, [%r40+5760];
	add.s32 	%r487, %r486, %r485;
	min.s32 	%r488, %r484, %r487;
	st.shared.u32 	[%r19+128], %r488;
	ld.shared.u32 	%r489, [%r19+8192];
	ld.shared.u32 	%r490, [%r37+24664];
	ld.shared.u32 	%r491, [%r40+5632];
	add.s32 	%r492, %r491, %r490;
	min.s32 	%r493, %r489, %r492;
	st.shared.u32 	[%r19+8192], %r493;
	ld.shared.u32 	%r494, [%r19+8320];
	ld.shared.u32 	%r495, [%r37+24664];
	ld.shared.u32 	%r496, [%r40+5760];
	add.s32 	%r497, %r496, %r495;
	min.s32 	%r498, %r494, %r497;
	st.shared.u32 	[%r19+8320], %r498;
	bar.sync 	0;
	ld.shared.u32 	%r499, [%r19];
	ld.shared.u32 	%r500, [%r37+16476];
	ld.shared.u32 	%r501, [%r40+5888];
	add.s32 	%r502, %r501, %r500;
	min.s32 	%r503, %r499, %r502;
	st.shared.u32 	[%r19], %r503;
	ld.shared.u32 	%r504, [%r19+128];
	ld.shared.u32 	%r505, [%r37+16476];
	ld.shared.u32 	%r506, [%r40+6016];
	add.s32 	%r507, %r506, %r505;
	min.s32 	%r508, %r504, %r507;
	st.shared.u32 	[%r19+128], %r508;
	ld.shared.u32 	%r509, [%r19+8192];
	ld.shared.u32 	%r510, [%r37+24668];
	ld.shared.u32 	%r511, [%r40+5888];
	add.s32 	%r512, %r511, %r510;
	min.s32 	%r513, %r509, %r512;
	st.shared.u32 	[%r19+8192], %r513;
	ld.shared.u32 	%r514, [%r19+8320];
	ld.shared.u32 	%r515, [%r37+24668];
	ld.shared.u32 	%r516, [%r40+6016];
	add.s32 	%r517, %r516, %r515;
	min.s32 	%r518, %r514, %r517;
	st.shared.u32 	[%r19+8320], %r518;
	bar.sync 	0;
	ld.shared.u32 	%r519, [%r19];
	ld.shared.u32 	%r520, [%r37+16480];
	ld.shared.u32 	%r521, [%r40+6144];
	add.s32 	%r522, %r521, %r520;
	min.s32 	%r523, %r519, %r522;
	st.shared.u32 	[%r19], %r523;
	ld.shared.u32 	%r524, [%r19+128];
	ld.shared.u32 	%r525, [%r37+16480];
	ld.shared.u32 	%r526, [%r40+6272];
	add.s32 	%r527, %r526, %r525;
	min.s32 	%r528, %r524, %r527;
	st.shared.u32 	[%r19+128], %r528;
	ld.shared.u32 	%r529, [%r19+8192];
	ld.shared.u32 	%r530, [%r37+24672];
	ld.shared.u32 	%r531, [%r40+6144];
	add.s32 	%r532, %r531, %r530;
	min.s32 	%r533, %r529, %r532;
	st.shared.u32 	[%r19+8192], %r533;
	ld.shared.u32 	%r534, [%r19+8320];
	ld.shared.u32 	%r535, [%r37+24672];
	ld.shared.u32 	%r536, [%r40+6272];
	add.s32 	%r537, %r536, %r535;
	min.s32 	%r538, %r534, %r537;
	st.shared.u32 	[%r19+8320], %r538;
	bar.sync 	0;
	ld.shared.u32 	%r539, [%r19];
	ld.shared.u32 	%r540, [%r37+16484];
	ld.shared.u32 	%r541, [%r40+6400];
	add.s32 	%r542, %r541, %r540;
	min.s32 	%r543, %r539, %r542;
	st.shared.u32 	[%r19], %r543;
	ld.shared.u32 	%r544, [%r19+128];
	ld.shared.u32 	%r545, [%r37+16484];
	ld.shared.u32 	%r546, [%r40+6528];
	add.s32 	%r547, %r546, %r545;
	min.s32 	%r548, %r544, %r547;
	st.shared.u32 	[%r19+128], %r548;
	ld.shared.u32 	%r549, [%r19+8192];
	ld.shared.u32 	%r550, [%r37+24676];
	ld.shared.u32 	%r551, [%r40+6400];
	add.s32 	%r552, %r551, %r550;
	min.s32 	%r553, %r549, %r552;
	st.shared.u32 	[%r19+8192], %r553;
	ld.shared.u32 	%r554, [%r19+8320];
	ld.shared.u32 	%r555, [%r37+24676];
	ld.shared.u32 	%r556, [%r40+6528];
	add.s32 	%r557, %r556, %r555;
	min.s32 	%r558, %r554, %r557;
	st.shared.u32 	[%r19+8320], %r558;
	bar.sync 	0;
	ld.shared.u32 	%r559, [%r19];
	ld.shared.u32 	%r560, [%r37+16488];
	ld.shared.u32 	%r561, [%r40+6656];
	add.s32 	%r562, %r561, %r560;
	min.s32 	%r563, %r559, %r562;
	st.shared.u32 	[%r19], %r563;
	ld.shared.u32 	%r564, [%r19+128];
	ld.shared.u32 	%r565, [%r37+16488];
	ld.shared.u32 	%r566, [%r40+6784];
	add.s32 	%r567, %r566, %r565;
	min.s32 	%r568, %r564, %r567;
	st.shared.u32 	[%r19+128], %r568;
	ld.shared.u32 	%r569, [%r19+8192];
	ld.shared.u32 	%r570, [%r37+24680];
	ld.shared.u32 	%r571, [%r40+6656];
	add.s32 	%r572, %r571, %r570;
	min.s32 	%r573, %r569, %r572;
	st.shared.u32 	[%r19+8192], %r573;
	ld.shared.u32 	%r574, [%r19+8320];
	ld.shared.u32 	%r575, [%r37+24680];
	ld.shared.u32 	%r576, [%r40+6784];
	add.s32 	%r577, %r576, %r575;
	min.s32 	%r578, %r574, %r577;
	st.shared.u32 	[%r19+8320], %r578;
	bar.sync 	0;
	ld.shared.u32 	%r579, [%r19];
	ld.shared.u32 	%r580, [%r37+16492];
	ld.shared.u32 	%r581, [%r40+6912];
	add.s32 	%r582, %r581, %r580;
	min.s32 	%r583, %r579, %r582;
	st.shared.u32 	[%r19], %r583;
	ld.shared.u32 	%r584, [%r19+128];
	ld.shared.u32 	%r585, [%r37+16492];
	ld.shared.u32 	%r586, [%r40+7040];
	add.s32 	%r587, %r586, %r585;
	min.s32 	%r588, %r584, %r587;
	st.shared.u32 	[%r19+128], %r588;
	ld.shared.u32 	%r589, [%r19+8192];
	ld.shared.u32 	%r590, [%r37+24684];
	ld.shared.u32 	%r591, [%r40+6912];
	add.s32 	%r592, %r591, %r590;
	min.s32 	%r593, %r589, %r592;
	st.shared.u32 	[%r19+8192], %r593;
	ld.shared.u32 	%r594, [%r19+8320];
	ld.shared.u32 	%r595, [%r37+24684];
	ld.shared.u32 	%r596, [%r40+7040];
	add.s32 	%r597, %r596, %r595;
	min.s32 	%r598, %r594, %r597;
	st.shared.u32 	[%r19+8320], %r598;
	bar.sync 	0;
	ld.shared.u32 	%r599, [%r19];
	ld.shared.u32 	%r600, [%r37+16496];
	ld.shared.u32 	%r601, [%r40+7168];
	add.s32 	%r602, %r601, %r600;
	min.s32 	%r603, %r599, %r602;
	st.shared.u32 	[%r19], %r603;
	ld.shared.u32 	%r604, [%r19+128];
	ld.shared.u32 	%r605, [%r37+16496];
	ld.shared.u32 	%r606, [%r40+7296];
	add.s32 	%r607, %r606, %r605;
	min.s32 	%r608, %r604, %r607;
	st.shared.u32 	[%r19+128], %r608;
	ld.shared.u32 	%r609, [%r19+8192];
	ld.shared.u32 	%r610, [%r37+24688];
	ld.shared.u32 	%r611, [%r40+7168];
	add.s32 	%r612, %r611, %r610;
	min.s32 	%r613, %r609, %r612;
	st.shared.u32 	[%r19+8192], %r613;
	ld.shared.u32 	%r614, [%r19+8320];
	ld.shared.u32 	%r615, [%r37+24688];
	ld.shared.u32 	%r616, [%r40+7296];
	add.s32 	%r617, %r616, %r615;
	min.s32 	%r618, %r614, %r617;
	st.shared.u32 	[%r19+8320], %r618;
	bar.sync 	0;
	ld.shared.u32 	%r619, [%r19];
	ld.shared.u32 	%r620, [%r37+16500];
	ld.shared.u32 	%r621, [%r40+7424];
	add.s32 	%r622, %r621, %r620;
	min.s32 	%r623, %r619, %r622;
	st.shared.u32 	[%r19], %r623;
	ld.shared.u32 	%r624, [%r19+128];
	ld.shared.u32 	%r625, [%r37+16500];
	ld.shared.u32 	%r626, [%r40+7552];
	add.s32 	%r627, %r626, %r625;
	min.s32 	%r628, %r624, %r627;
	st.shared.u32 	[%r19+128], %r628;
	ld.shared.u32 	%r629, [%r19+8192];
	ld.shared.u32 	%r630, [%r37+24692];
	ld.shared.u32 	%r631, [%r40+7424];
	add.s32 	%r632, %r631, %r630;
	min.s32 	%r633, %r629, %r632;
	st.shared.u32 	[%r19+8192], %r633;
	ld.shared.u32 	%r634, [%r19+8320];
	ld.shared.u32 	%r635, [%r37+24692];
	ld.shared.u32 	%r636, [%r40+7552];
	add.s32 	%r637, %r636, %r635;
	min.s32 	%r638, %r634, %r637;
	st.shared.u32 	[%r19+8320], %r638;
	bar.sync 	0;
	ld.shared.u32 	%r639, [%r19];
	ld.shared.u32 	%r640, [%r37+16504];
	ld.shared.u32 	%r641, [%r40+7680];
	add.s32 	%r642, %r641, %r640;
	min.s32 	%r643, %r639, %r642;
	st.shared.u32 	[%r19], %r643;
	ld.shared.u32 	%r644, [%r19+128];
	ld.shared.u32 	%r645, [%r37+16504];
	ld.shared.u32 	%r646, [%r40+7808];
	add.s32 	%r647, %r646, %r645;
	min.s32 	%r648, %r644, %r647;
	st.shared.u32 	[%r19+128], %r648;
	ld.shared.u32 	%r649, [%r19+8192];
	ld.shared.u32 	%r650, [%r37+24696];
	ld.shared.u32 	%r651, [%r40+7680];
	add.s32 	%r652, %r651, %r650;
	min.s32 	%r653, %r649, %r652;
	st.shared.u32 	[%r19+8192], %r653;
	ld.shared.u32 	%r654, [%r19+8320];
	ld.shared.u32 	%r655, [%r37+24696];
	ld.shared.u32 	%r656, [%r40+7808];
	add.s32 	%r657, %r656, %r655;
	min.s32 	%r658, %r654, %r657;
	st.shared.u32 	[%r19+8320], %r658;
	bar.sync 	0;
	ld.shared.u32 	%r659, [%r19];
	ld.shared.u32 	%r660, [%r37+16508];
	ld.shared.u32 	%r661, [%r40+7936];
	add.s32 	%r662, %r661, %r660;
	min.s32 	%r663, %r659, %r662;
	st.shared.u32 	[%r19], %r663;
	ld.shared.u32 	%r664, [%r19+128];
	ld.shared.u32 	%r665, [%r37+16508];
	ld.shared.u32 	%r666, [%r40+8064];
	add.s32 	%r667, %r666, %r665;
	min.s32 	%r668, %r664, %r667;
	st.shared.u32 	[%r19+128], %r668;
	ld.shared.u32 	%r669, [%r19+8192];
	ld.shared.u32 	%r670, [%r37+24700];
	ld.shared.u32 	%r671, [%r40+7936];
	add.s32 	%r672, %r671, %r670;
	min.s32 	%r673, %r669, %r672;
	st.shared.u32 	[%r19+8192], %r673;
	ld.shared.u32 	%r674, [%r19+8320];
	ld.shared.u32 	%r675, [%r37+24700];
	ld.shared.u32 	%r676, [%r40+8064];
	add.s32 	%r677, %r676, %r675;
	min.s32 	%r678, %r674, %r677;
	st.shared.u32 	[%r19+8320], %r678;
	bar.sync 	0;
	ld.shared.u32 	%r679, [%r19];
	ld.shared.u32 	%r680, [%r37+16512];
	ld.shared.u32 	%r681, [%r40+8192];
	add.s32 	%r682, %r681, %r680;
	min.s32 	%r683, %r679, %r682;
	st.shared.u32 	[%r19], %r683;
	ld.shared.u32 	%r684, [%r19+128];
	ld.shared.u32 	%r685, [%r37+16512];
	ld.shared.u32 	%r686, [%r40+8320];
	add.s32 	%r687, %r686, %r685;
	min.s32 	%r688, %r684, %r687;
	st.shared.u32 	[%r19+128], %r688;
	ld.shared.u32 	%r689, [%r19+8192];
	ld.shared.u32 	%r690, [%r37+24704];
	ld.shared.u32 	%r691, [%r40+8192];
	add.s32 	%r692, %r691, %r690;
	min.s32 	%r693, %r689, %r692;
	st.shared.u32 	[%r19+8192], %r693;
	ld.shared.u32 	%r694, [%r19+8320];
	ld.shared.u32 	%r695, [%r37+24704];
	ld.shared.u32 	%r696, [%r40+8320];
	add.s32 	%r697, %r696, %r695;
	min.s32 	%r698, %r694, %r697;
	st.shared.u32 	[%r19+8320], %r698;
	bar.sync 	0;
	ld.shared.u32 	%r699, [%r19];
	ld.shared.u32 	%r700, [%r37+16516];
	ld.shared.u32 	%r701, [%r40+8448];
	add.s32 	%r702, %r701, %r700;
	min.s32 	%r703, %r699, %r702;
	st.shared.u32 	[%r19], %r703;
	ld.shared.u32 	%r704, [%r19+128];
	ld.shared.u32 	%r705, [%r37+16516];
	ld.shared.u32 	%r706, [%r40+8576];
	add.s32 	%r707, %r706, %r705;
	min.s32 	%r708, %r704, %r707;
	st.shared.u32 	[%r19+128], %r708;
	ld.shared.u32 	%r709, [%r19+8192];
	ld.shared.u32 	%r710, [%r37+24708];
	ld.shared.u32 	%r711, [%r40+8448];
	add.s32 	%r712, %r711, %r710;
	min.s32 	%r713, %r709, %r712;
	st.shared.u32 	[%r19+8192], %r713;
	ld.shared.u32 	%r714, [%r19+8320];
	ld.shared.u32 	%r715, [%r37+24708];
	ld.shared.u32 	%r716, [%r40+8576];
	add.s32 	%r717, %r716, %r715;
	min.s32 	%r718, %r714, %r717;
	st.shared.u32 	[%r19+8320], %r718;
	bar.sync 	0;
	ld.shared.u32 	%r719, [%r19];
	ld.shared.u32 	%r720, [%r37+16520];
	ld.shared.u32 	%r721, [%r40+8704];
	add.s32 	%r722, %r721, %r720;
	min.s32 	%r723, %r719, %r722;
	st.shared.u32 	[%r19], %r723;
	ld.shared.u32 	%r724, [%r19+128];
	ld.shared.u32 	%r725, [%r37+16520];
	ld.shared.u32 	%r726, [%r40+8832];
	add.s32 	%r727, %r726, %r725;
	min.s32 	%r728, %r724, %r727;
	st.shared.u32 	[%r19+128], %r728;
	ld.shared.u32 	%r729, [%r19+8192];
	ld.shared.u32 	%r730, [%r37+24712];
	ld.shared.u32 	%r731, [%r40+8704];
	add.s32 	%r732, %r731, %r730;
	min.s32 	%r733, %r729, %r732;
	st.shared.u32 	[%r19+8192], %r733;
	ld.shared.u32 	%r734, [%r19+8320];
	ld.shared.u32 	%r735, [%r37+24712];
	ld.shared.u32 	%r736, [%r40+8832];
	add.s32 	%r737, %r736, %r735;
	min.s32 	%r738, %r734, %r737;
	st.shared.u32 	[%r19+8320], %r738;
	bar.sync 	0;
	ld.shared.u32 	%r739, [%r19];
	ld.shared.u32 	%r740, [%r37+16524];
	ld.shared.u32 	%r741, [%r40+8960];
	add.s32 	%r742, %r741, %r740;
	min.s32 	%r743, %r739, %r742;
	st.shared.u32 	[%r19], %r743;
	ld.shared.u32 	%r744, [%r19+128];
	ld.shared.u32 	%r745, [%r37+16524];
	ld.shared.u32 	%r746, [%r40+9088];
	add.s32 	%r747, %r746, %r745;
	min.s32 	%r748, %r744, %r747;
	st.shared.u32 	[%r19+128], %r748;
	ld.shared.u32 	%r749, [%r19+8192];
	ld.shared.u32 	%r750, [%r37+24716];
	ld.shared.u32 	%r751, [%r40+8960];
	add.s32 	%r752, %r751, %r750;
	min.s32 	%r753, %r749, %r752;
	st.shared.u32 	[%r19+8192], %r753;
	ld.shared.u32 	%r754, [%r19+8320];
	ld.shared.u32 	%r755, [%r37+24716];
	ld.shared.u32 	%r756, [%r40+9088];
	add.s32 	%r757, %r756, %r755;
	min.s32 	%r758, %r754, %r757;
	st.shared.u32 	[%r19+8320], %r758;
	bar.sync 	0;
	ld.shared.u32 	%r759, [%r19];
	ld.shared.u32 	%r760, [%r37+16528];
	ld.shared.u32 	%r761, [%r40+9216];
	add.s32 	%r762, %r761, %r760;
	min.s32 	%r763, %r759, %r762;
	st.shared.u32 	[%r19], %r763;
	ld.shared.u32 	%r764, [%r19+128];
	ld.shared.u32 	%r765, [%r37+16528];
	ld.shared.u32 	%r766, [%r40+9344];
	add.s32 	%r767, %r766, %r765;
	min.s32 	%r768, %r764, %r767;
	st.shared.u32 	[%r19+128], %r768;
	ld.shared.u32 	%r769, [%r19+8192];
	ld.shared.u32 	%r770, [%r37+24720];
	ld.shared.u32 	%r771, [%r40+9216];
	add.s32 	%r772, %r771, %r770;
	min.s32 	%r773, %r769, %r772;
	st.shared.u32 	[%r19+8192], %r773;
	ld.shared.u32 	%r774, [%r19+8320];
	ld.shared.u32 	%r775, [%r37+24720];
	ld.shared.u32 	%r776, [%r40+9344];
	add.s32 	%r777, %r776, %r775;
	min.s32 	%r778, %r774, %r777;
	st.shared.u32 	[%r19+8320], %r778;
	bar.sync 	0;
	ld.shared.u32 	%r779, [%r19];
	ld.shared.u32 	%r780, [%r37+16532];
	ld.shared.u32 	%r781, [%r40+9472];
	add.s32 	%r782, %r781, %r780;
	min.s32 	%r783, %r779, %r782;
	st.shared.u32 	[%r19], %r783;
	ld.shared.u32 	%r784, [%r19+128];
	ld.shared.u32 	%r785, [%r37+16532];
	ld.shared.u32 	%r786, [%r40+9600];
	add.s32 	%r787, %r786, %r785;
	min.s32 	%r788, %r784, %r787;
	st.shared.u32 	[%r19+128], %r788;
	ld.shared.u32 	%r789, [%r19+8192];
	ld.shared.u32 	%r790, [%r37+24724];
	ld.shared.u32 	%r791, [%r40+9472];
	add.s32 	%r792, %r791, %r790;
	min.s32 	%r793, %r789, %r792;
	st.shared.u32 	[%r19+8192], %r793;
	ld.shared.u32 	%r794, [%r19+8320];
	ld.shared.u32 	%r795, [%r37+24724];
	ld.shared.u32 	%r796, [%r40+9600];
	add.s32 	%r797, %r796, %r795;
	min.s32 	%r798, %r794, %r797;
	st.shared.u32 	[%r19+8320], %r798;
	bar.sync 	0;
	ld.shared.u32 	%r799, [%r19];
	ld.shared.u32 	%r800, [%r37+16536];
	ld.shared.u32 	%r801, [%r40+9728];
	add.s32 	%r802, %r801, %r800;
	min.s32 	%r803, %r799, %r802;
	st.shared.u32 	[%r19], %r803;
	ld.shared.u32 	%r804, [%r19+128];
	ld.shared.u32 	%r805, [%r37+16536];
	ld.shared.u32 	%r806, [%r40+9856];
	add.s32 	%r807, %r806, %r805;
	min.s32 	%r808, %r804, %r807;
	st.shared.u32 	[%r19+128], %r808;
	ld.shared.u32 	%r809, [%r19+8192];
	ld.shared.u32 	%r810, [%r37+24728];
	ld.shared.u32 	%r811, [%r40+9728];
	add.s32 	%r812, %r811, %r810;
	min.s32 	%r813, %r809, %r812;
	st.shared.u32 	[%r19+8192], %r813;
	ld.shared.u32 	%r814, [%r19+8320];
	ld.shared.u32 	%r815, [%r37+24728];
	ld.shared.u32 	%r816, [%r40+9856];
	add.s32 	%r817, %r816, %r815;
	min.s32 	%r818, %r814, %r817;
	st.shared.u32 	[%r19+8320], %r818;
	bar.sync 	0;
	ld.shared.u32 	%r819, [%r19];
	ld.shared.u32 	%r820, [%r37+16540];
	ld.shared.u32 	%r821, [%r40+9984];
	add.s32 	%r822, %r821, %r820;
	min.s32 	%r823, %r819, %r822;
	st.shared.u32 	[%r19], %r823;
	ld.shared.u32 	%r824, [%r19+128];
	ld.shared.u32 	%r825, [%r37+16540];
	ld.shared.u32 	%r826, [%r40+10112];
	add.s32 	%r827, %r826, %r825;
	min.s32 	%r828, %r824, %r827;
	st.shared.u32 	[%r19+128], %r828;
	ld.shared.u32 	%r829, [%r19+8192];
	ld.shared.u32 	%r830, [%r37+24732];
	ld.shared.u32 	%r831, [%r40+9984];
	add.s32 	%r832, %r831, %r830;
	min.s32 	%r833, %r829, %r832;
	st.shared.u32 	[%r19+8192], %r833;
	ld.shared.u32 	%r834, [%r19+8320];
	ld.shared.u32 	%r835, [%r37+24732];
	ld.shared.u32 	%r836, [%r40+10112];
	add.s32 	%r837, %r836, %r835;
	min.s32 	%r838, %r834, %r837;
	st.shared.u32 	[%r19+8320], %r838;
	bar.sync 	0;
	ld.shared.u32 	%r839, [%r19];
	ld.shared.u32 	%r840, [%r37+16544];
	ld.shared.u32 	%r841, [%r40+10240];
	add.s32 	%r842, %r841, %r840;
	min.s32 	%r843, %r839, %r842;
	st.shared.u32 	[%r19], %r843;
	ld.shared.u32 	%r844, [%r19+128];
	ld.shared.u32 	%r845, [%r37+16544];
	ld.shared.u32 	%r846, [%r40+10368];
	add.s32 	%r847, %r846, %r845;
	min.s32 	%r848, %r844, %r847;
	st.shared.u32 	[%r19+128], %r848;
	ld.shared.u32 	%r849, [%r19+8192];
	ld.shared.u32 	%r850, [%r37+24736];
	ld.shared.u32 	%r851, [%r40+10240];
	add.s32 	%r852, %r851, %r850;
	min.s32 	%r853, %r849, %r852;
	st.shared.u32 	[%r19+8192], %r853;
	ld.shared.u32 	%r854, [%r19+8320];
	ld.shared.u32 	%r855, [%r37+24736];
	ld.shared.u32 	%r856, [%r40+10368];
	add.s32 	%r857, %r856, %r855;
	min.s32 	%r858, %r854, %r857;
	st.shared.u32 	[%r19+8320], %r858;
	bar.sync 	0;
	ld.shared.u32 	%r859, [%r19];
	ld.shared.u32 	%r860, [%r37+16548];
	ld.shared.u32 	%r861, [%r40+10496];
	add.s32 	%r862, %r861, %r860;
	min.s32 	%r863, %r859, %r862;
	st.shared.u32 	[%r19], %r863;
	ld.shared.u32 	%r864, [%r19+128];
	ld.shared.u32 	%r865, [%r37+16548];
	ld.shared.u32 	%r866, [%r40+10624];
	add.s32 	%r867, %r866, %r865;
	min.s32 	%r868, %r864, %r867;
	st.shared.u32 	[%r19+128], %r868;
	ld.shared.u32 	%r869, [%r19+8192];
	ld.shared.u32 	%r870, [%r37+24740];
	ld.shared.u32 	%r871, [%r40+10496];
	add.s32 	%r872, %r871, %r870;
	min.s32 	%r873, %r869, %r872;
	st.shared.u32 	[%r19+8192], %r873;
	ld.shared.u32 	%r874, [%r19+8320];
	ld.shared.u32 	%r875, [%r37+24740];
	ld.shared.u32 	%r876, [%r40+10624];
	add.s32 	%r877, %r876, %r875;
	min.s32 	%r878, %r874, %r877;
	st.shared.u32 	[%r19+8320], %r878;
	bar.sync 	0;
	ld.shared.u32 	%r879, [%r19];
	ld.shared.u32 	%r880, [%r37+16552];
	ld.shared.u32 	%r881, [%r40+10752];
	add.s32 	%r882, %r881, %r880;
	min.s32 	%r883, %r879, %r882;
	st.shared.u32 	[%r19], %r883;
	ld.shared.u32 	%r884, [%r19+128];
	ld.shared.u32 	%r885, [%r37+16552];
	ld.shared.u32 	%r886, [%r40+10880];
	add.s32 	%r887, %r886, %r885;
	min.s32 	%r888, %r884, %r887;
	st.shared.u32 	[%r19+128], %r888;
	ld.shared.u32 	%r889, [%r19+8192];
	ld.shared.u32 	%r890, [%r37+24744];
	ld.shared.u32 	%r891, [%r40+10752];
	add.s32 	%r892, %r891, %r890;
	min.s32 	%r893, %r889, %r892;
	st.shared.u32 	[%r19+8192], %r893;
	ld.shared.u32 	%r894, [%r19+8320];
	ld.shared.u32 	%r895, [%r37+24744];
	ld.shared.u32 	%r896, [%r40+10880];
	add.s32 	%r897, %r896, %r895;
	min.s32 	%r898, %r894, %r897;
	st.shared.u32 	[%r19+8320], %r898;
	bar.sync 	0;
	ld.shared.u32 	%r899, [%r19];
	ld.shared.u32 	%r900, [%r37+16556];
	ld.shared.u32 	%r901, [%r40+11008];
	add.s32 	%r902, %r901, %r900;
	min.s32 	%r903, %r899, %r902;
	st.shared.u32 	[%r19], %r903;
	ld.shared.u32 	%r904, [%r19+128];
	ld.shared.u32 	%r905, [%r37+16556];
	ld.shared.u32 	%r906, [%r40+11136];
	add.s32 	%r907, %r906, %r905;
	min.s32 	%r908, %r904, %r907;
	st.shared.u32 	[%r19+128], %r908;
	ld.shared.u32 	%r909, [%r19+8192];
	ld.shared.u32 	%r910, [%r37+24748];
	ld.shared.u32 	%r911, [%r40+11008];
	add.s32 	%r912, %r911, %r910;
	min.s32 	%r913, %r909, %r912;
	st.shared.u32 	[%r19+8192], %r913;
	ld.shared.u32 	%r914, [%r19+8320];
	ld.shared.u32 	%r915, [%r37+24748];
	ld.shared.u32 	%r916, [%r40+11136];
	add.s32 	%r917, %r916, %r915;
	min.s32 	%r918, %r914, %r917;
	st.shared.u32 	[%r19+8320], %r918;
	bar.sync 	0;
	ld.shared.u32 	%r919, [%r19];
	ld.shared.u32 	%r920, [%r37+16560];
	ld.shared.u32 	%r921, [%r40+11264];
	add.s32 	%r922, %r921, %r920;
	min.s32 	%r923, %r919, %r922;
	st.shared.u32 	[%r19], %r923;
	ld.shared.u32 	%r924, [%r19+128];
	ld.shared.u32 	%r925, [%r37+16560];
	ld.shared.u32 	%r926, [%r40+11392];
	add.s32 	%r927, %r926, %r925;
	min.s32 	%r928, %r924, %r927;
	st.shared.u32 	[%r19+128], %r928;
	ld.shared.u32 	%r929, [%r19+8192];
	ld.shared.u32 	%r930, [%r37+24752];
	ld.shared.u32 	%r931, [%r40+11264];
	add.s32 	%r932, %r931, %r930;
	min.s32 	%r933, %r929, %r932;
	st.shared.u32 	[%r19+8192], %r933;
	ld.shared.u32 	%r934, [%r19+8320];
	ld.shared.u32 	%r935, [%r37+24752];
	ld.shared.u32 	%r936, [%r40+11392];
	add.s32 	%r937, %r936, %r935;
	min.s32 	%r938, %r934, %r937;
	st.shared.u32 	[%r19+8320], %r938;
	bar.sync 	0;
	ld.shared.u32 	%r939, [%r19];
	ld.shared.u32 	%r940, [%r37+16564];
	ld.shared.u32 	%r941, [%r40+11520];
	add.s32 	%r942, %r941, %r940;
	min.s32 	%r943, %r939, %r942;
	st.shared.u32 	[%r19], %r943;
	ld.shared.u32 	%r944, [%r19+128];
	ld.shared.u32 	%r945, [%r37+16564];
	ld.shared.u32 	%r946, [%r40+11648];
	add.s32 	%r947, %r946, %r945;
	min.s32 	%r948, %r944, %r947;
	st.shared.u32 	[%r19+128], %r948;
	ld.shared.u32 	%r949, [%r19+8192];
	ld.shared.u32 	%r950, [%r37+24756];
	ld.shared.u32 	%r951, [%r40+11520];
	add.s32 	%r952, %r951, %r950;
	min.s32 	%r953, %r949, %r952;
	st.shared.u32 	[%r19+8192], %r953;
	ld.shared.u32 	%r954, [%r19+8320];
	ld.shared.u32 	%r955, [%r37+24756];
	ld.shared.u32 	%r956, [%r40+11648];
	add.s32 	%r957, %r956, %r955;
	min.s32 	%r958, %r954, %r957;
	st.shared.u32 	[%r19+8320], %r958;
	bar.sync 	0;
	ld.shared.u32 	%r959, [%r19];
	ld.shared.u32 	%r960, [%r37+16568];
	ld.shared.u32 	%r961, [%r40+11776];
	add.s32 	%r962, %r961, %r960;
	min.s32 	%r963, %r959, %r962;
	st.shared.u32 	[%r19], %r963;
	ld.shared.u32 	%r964, [%r19+128];
	ld.shared.u32 	%r965, [%r37+16568];
	ld.shared.u32 	%r966, [%r40+11904];
	add.s32 	%r967, %r966, %r965;
	min.s32 	%r968, %r964, %r967;
	st.shared.u32 	[%r19+128], %r968;
	ld.shared.u32 	%r969, [%r19+8192];
	ld.shared.u32 	%r970, [%r37+24760];
	ld.shared.u32 	%r971, [%r40+11776];
	add.s32 	%r972, %r971, %r970;
	min.s32 	%r973, %r969, %r972;
	st.shared.u32 	[%r19+8192], %r973;
	ld.shared.u32 	%r974, [%r19+8320];
	ld.shared.u32 	%r975, [%r37+24760];
	ld.shared.u32 	%r976, [%r40+11904];
	add.s32 	%r977, %r976, %r975;
	min.s32 	%r978, %r974, %r977;
	st.shared.u32 	[%r19+8320], %r978;
	bar.sync 	0;
	ld.shared.u32 	%r979, [%r19];
	ld.shared.u32 	%r980, [%r37+16572];
	ld.shared.u32 	%r981, [%r40+12032];
	add.s32 	%r982, %r981, %r980;
	min.s32 	%r983, %r979, %r982;
	st.shared.u32 	[%r19], %r983;
	ld.shared.u32 	%r984, [%r19+128];
	ld.shared.u32 	%r985, [%r37+16572];
	ld.shared.u32 	%r986, [%r40+12160];
	add.s32 	%r987, %r986, %r985;
	min.s32 	%r988, %r984, %r987;
	st.shared.u32 	[%r19+128], %r988;
	ld.shared.u32 	%r989, [%r19+8192];
	ld.shared.u32 	%r990, [%r37+24764];
	ld.shared.u32 	%r991, [%r40+12032];
	add.s32 	%r992, %r991, %r990;
	min.s32 	%r993, %r989, %r992;
	st.shared.u32 	[%r19+8192], %r993;
	ld.shared.u32 	%r994, [%r19+8320];
	ld.shared.u32 	%r995, [%r37+24764];
	ld.shared.u32 	%r996, [%r40+12160];
	add.s32 	%r997, %r996, %r995;
	min.s32 	%r998, %r994, %r997;
	st.shared.u32 	[%r19+8320], %r998;
	bar.sync 	0;
	ld.shared.u32 	%r999, [%r19];
	ld.shared.u32 	%r1000, [%r37+16576];
	ld.shared.u32 	%r1001, [%r40+12288];
	add.s32 	%r1002, %r1001, %r1000;
	min.s32 	%r1003, %r999, %r1002;
	st.shared.u32 	[%r19], %r1003;
	ld.shared.u32 	%r1004, [%r19+128];
	ld.shared.u32 	%r1005, [%r37+16576];
	ld.shared.u32 	%r1006, [%r40+12416];
	add.s32 	%r1007, %r1006, %r1005;
	min.s32 	%r1008, %r1004, %r1007;
	st.shared.u32 	[%r19+128], %r1008;
	ld.shared.u32 	%r1009, [%r19+8192];
	ld.shared.u32 	%r1010, [%r37+24768];
	ld.shared.u32 	%r1011, [%r40+12288];
	add.s32 	%r1012, %r1011, %r1010;
	min.s32 	%r1013, %r1009, %r1012;
	st.shared.u32 	[%r19+8192], %r1013;
	ld.shared.u32 	%r1014, [%r19+8320];
	ld.shared.u32 	%r1015, [%r37+24768];
	ld.shared.u32 	%r1016, [%r40+12416];
	add.s32 	%r1017, %r1016, %r1015;
	min.s32 	%r1018, %r1014, %r1017;
	st.shared.u32 	[%r19+8320], %r1018;
	bar.sync 	0;
	ld.shared.u32 	%r1019, [%r19];
	ld.shared.u32 	%r1020, [%r37+16580];
	ld.shared.u32 	%r1021, [%r40+12544];
	add.s32 	%r1022, %r1021, %r1020;
	min.s32 	%r1023, %r1019, %r1022;
	st.shared.u32 	[%r19], %r1023;
	ld.shared.u32 	%r1024, [%r19+128];
	ld.shared.u32 	%r1025, [%r37+16580];
	ld.shared.u32 	%r1026, [%r40+12672];
	add.s32 	%r1027, %r1026, %r1025;
	min.s32 	%r1028, %r1024, %r1027;
	st.shared.u32 	[%r19+128], %r1028;
	ld.shared.u32 	%r1029, [%r19+8192];
	ld.shared.u32 	%r1030, [%r37+24772];
	ld.shared.u32 	%r1031, [%r40+12544];
	add.s32 	%r1032, %r1031, %r1030;
	min.s32 	%r1033, %r1029, %r1032;
	st.shared.u32 	[%r19+8192], %r1033;
	ld.shared.u32 	%r1034, [%r19+8320];
	ld.shared.u32 	%r1035, [%r37+24772];
	ld.shared.u32 	%r1036, [%r40+12672];
	add.s32 	%r1037, %r1036, %r1035;
	min.s32 	%r1038, %r1034, %r1037;
	st.shared.u32 	[%r19+8320], %r1038;
	bar.sync 	0;
	ld.shared.u32 	%r1039, [%r19];
	ld.shared.u32 	%r1040, [%r37+16584];
	ld.shared.u32 	%r1041, [%r40+12800];
	add.s32 	%r1042, %r1041, %r1040;
	min.s32 	%r1043, %r1039, %r1042;
	st.shared.u32 	[%r19], %r1043;
	ld.shared.u32 	%r1044, [%r19+128];
	ld.shared.u32 	%r1045, [%r37+16584];
	ld.shared.u32 	%r1046, [%r40+12928];
	add.s32 	%r1047, %r1046, %r1045;
	min.s32 	%r1048, %r1044, %r1047;
	st.shared.u32 	[%r19+128], %r1048;
	ld.shared.u32 	%r1049, [%r19+8192];
	ld.shared.u32 	%r1050, [%r37+24776];
	ld.shared.u32 	%r1051, [%r40+12800];
	add.s32 	%r1052, %r1051, %r1050;
	min.s32 	%r1053, %r1049, %r1052;
	st.shared.u32 	[%r19+8192], %r1053;
	ld.shared.u32 	%r1054, [%r19+8320];
	ld.shared.u32 	%r1055, [%r37+24776];
	ld.shared.u32 	%r1056, [%r40+12928];
	add.s32 	%r1057, %r1056, %r1055;
	min.s32 	%r1058, %r1054, %r1057;
	st.shared.u32 	[%r19+8320], %r1058;
	bar.sync 	0;
	ld.shared.u32 	%r1059, [%r19];
	ld.shared.u32 	%r1060, [%r37+16588];
	ld.shared.u32 	%r1061, [%r40+13056];
	add.s32 	%r1062, %r1061, %r1060;
	min.s32 	%r1063, %r1059, %r1062;
	st.shared.u32 	[%r19], %r1063;
	ld.shared.u32 	%r1064, [%r19+128];
	ld.shared.u32 	%r1065, [%r37+16588];
	ld.shared.u32 	%r1066, [%r40+13184];
	add.s32 	%r1067, %r1066, %r1065;
	min.s32 	%r1068, %r1064, %r1067;
	st.shared.u32 	[%r19+128], %r1068;
	ld.shared.u32 	%r1069, [%r19+8192];
	ld.shared.u32 	%r1070, [%r37+24780];
	ld.shared.u32 	%r1071, [%r40+13056];
	add.s32 	%r1072, %r1071, %r1070;
	min.s32 	%r1073, %r1069, %r1072;
	st.shared.u32 	[%r19+8192], %r1073;
	ld.shared.u32 	%r1074, [%r19+8320];
	ld.shared.u32 	%r1075, [%r37+24780];
	ld.shared.u32 	%r1076, [%r40+13184];
	add.s32 	%r1077, %r1076, %r1075;
	min.s32 	%r1078, %r1074, %r1077;
	st.shared.u32 	[%r19+8320], %r1078;
	bar.sync 	0;
	ld.shared.u32 	%r1079, [%r19];
	ld.shared.u32 	%r1080, [%r37+16592];
	ld.shared.u32 	%r1081, [%r40+13312];
	add.s32 	%r1082, %r1081, %r1080;
	min.s32 	%r1083, %r1079, %r1082;
	st.shared.u32 	[%r19], %r1083;
	ld.shared.u32 	%r1084, [%r19+128];
	ld.shared.u32 	%r1085, [%r37+16592];
	ld.shared.u32 	%r1086, [%r40+13440];
	add.s32 	%r1087, %r1086, %r1085;
	min.s32 	%r1088, %r1084, %r1087;
	st.shared.u32 	[%r19+128], %r1088;
	ld.shared.u32 	%r1089, [%r19+8192];
	ld.shared.u32 	%r1090, [%r37+24784];
	ld.shared.u32 	%r1091, [%r40+13312];
	add.s32 	%r1092, %r1091, %r1090;
	min.s32 	%r1093, %r1089, %r1092;
	st.shared.u32 	[%r19+8192], %r1093;
	ld.shared.u32 	%r1094, [%r19+8320];
	ld.shared.u32 	%r1095, [%r37+24784];
	ld.shared.u32 	%r1096, [%r40+13440];
	add.s32 	%r1097, %r1096, %r1095;
	min.s32 	%r1098, %r1094, %r1097;
	st.shared.u32 	[%r19+8320], %r1098;
	bar.sync 	0;
	ld.shared.u32 	%r1099, [%r19];
	ld.shared.u32 	%r1100, [%r37+16596];
	ld.shared.u32 	%r1101, [%r40+13568];
	add.s32 	%r1102, %r1101, %r1100;
	min.s32 	%r1103, %r1099, %r1102;
	st.shared.u32 	[%r19], %r1103;
	ld.shared.u32 	%r1104, [%r19+128];
	ld.shared.u32 	%r1105, [%r37+16596];
	ld.shared.u32 	%r1106, [%r40+13696];
	add.s32 	%r1107, %r1106, %r1105;
	min.s32 	%r1108, %r1104, %r1107;
	st.shared.u32 	[%r19+128], %r1108;
	ld.shared.u32 	%r1109, [%r19+8192];
	ld.shared.u32 	%r1110, [%r37+24788];
	ld.shared.u32 	%r1111, [%r40+13568];
	add.s32 	%r1112, %r1111, %r1110;
	min.s32 	%r1113, %r1109, %r1112;
	st.shared.u32 	[%r19+8192], %r1113;
	ld.shared.u32 	%r1114, [%r19+8320];
	ld.shared.u32 	%r1115, [%r37+24788];
	ld.shared.u32 	%r1116, [%r40+13696];
	add.s32 	%r1117, %r1116, %r1115;
	min.s32 	%r1118, %r1114, %r1117;
	st.shared.u32 	[%r19+8320], %r1118;
	bar.sync 	0;
	ld.shared.u32 	%r1119, [%r19];
	ld.shared.u32 	%r1120, [%r37+16600];
	ld.shared.u32 	%r1121, [%r40+13824];
	add.s32 	%r1122, %r1121, %r1120;
	min.s32 	%r1123, %r1119, %r1122;
	st.shared.u32 	[%r19], %r1123;
	ld.shared.u32 	%r1124, [%r19+128];
	ld.shared.u32 	%r1125, [%r37+16600];
	ld.shared.u32 	%r1126, [%r40+13952];
	add.s32 	%r1127, %r1126, %r1125;
	min.s32 	%r1128, %r1124, %r1127;
	st.shared.u32 	[%r19+128], %r1128;
	ld.shared.u32 	%r1129, [%r19+8192];
	ld.shared.u32 	%r1130, [%r37+24792];
	ld.shared.u32 	%r1131, [%r40+13824];
	add.s32 	%r1132, %r1131, %r1130;
	min.s32 	%r1133, %r1129, %r1132;
	st.shared.u32 	[%r19+8192], %r1133;
	ld.shared.u32 	%r1134, [%r19+8320];
	ld.shared.u32 	%r1135, [%r37+24792];
	ld.shared.u32 	%r1136, [%r40+13952];
	add.s32 	%r1137, %r1136, %r1135;
	min.s32 	%r1138, %r1134, %r1137;
	st.shared.u32 	[%r19+8320], %r1138;
	bar.sync 	0;
	ld.shared.u32 	%r1139, [%r19];
	ld.shared.u32 	%r1140, [%r37+16604];
	ld.shared.u32 	%r1141, [%r40+14080];
	add.s32 	%r1142, %r1141, %r1140;
	min.s32 	%r1143, %r1139, %r1142;
	st.shared.u32 	[%r19], %r1143;
	ld.shared.u32 	%r1144, [%r19+128];
	ld.shared.u32 	%r1145, [%r37+16604];
	ld.shared.u32 	%r1146, [%r40+14208];
	add.s32 	%r1147, %r1146, %r1145;
	min.s32 	%r1148, %r1144, %r1147;
	st.shared.u32 	[%r19+128], %r1148;
	ld.shared.u32 	%r1149, [%r19+8192];
	ld.shared.u32 	%r1150, [%r37+24796];
	ld.shared.u32 	%r1151, [%r40+14080];
	add.s32 	%r1152, %r1151, %r1150;
	min.s32 	%r1153, %r1149, %r1152;
	st.shared.u32 	[%r19+8192], %r1153;
	ld.shared.u32 	%r1154, [%r19+8320];
	ld.shared.u32 	%r1155, [%r37+24796];
	ld.shared.u32 	%r1156, [%r40+14208];
	add.s32 	%r1157, %r1156, %r1155;
	min.s32 	%r1158, %r1154, %r1157;
	st.shared.u32 	[%r19+8320], %r1158;
	bar.sync 	0;
	ld.shared.u32 	%r1159, [%r19];
	ld.shared.u32 	%r1160, [%r37+16608];
	ld.shared.u32 	%r1161, [%r40+14336];
	add.s32 	%r1162, %r1161, %r1160;
	min.s32 	%r1163, %r1159, %r1162;
	st.shared.u32 	[%r19], %r1163;
	ld.shared.u32 	%r1164, [%r19+128];
	ld.shared.u32 	%r1165, [%r37+16608];
	ld.shared.u32 	%r1166, [%r40+14464];
	add.s32 	%r1167, %r1166, %r1165;
	min.s32 	%r1168, %r1164, %r1167;
	st.shared.u32 	[%r19+128], %r1168;
	ld.shared.u32 	%r1169, [%r19+8192];
	ld.shared.u32 	%r1170, [%r37+24800];
	ld.shared.u32 	%r1171, [%r40+14336];
	add.s32 	%r1172, %r1171, %r1170;
	min.s32 	%r1173, %r1169, %r1172;
	st.shared.u32 	[%r19+8192], %r1173;
	ld.shared.u32 	%r1174, [%r19+8320];
	ld.shared.u32 	%r1175, [%r37+24800];
	ld.shared.u32 	%r1176, [%r40+14464];
	add.s32 	%r1177, %r1176, %r1175;
	min.s32 	%r1178, %r1174, %r1177;
	st.shared.u32 	[%r19+8320], %r1178;
	bar.sync 	0;
	ld.shared.u32 	%r1179, [%r19];
	ld.shared.u32 	%r1180, [%r37+16612];
	ld.shared.u32 	%r1181, [%r40+14592];
	add.s32 	%r1182, %r1181, %r1180;
	min.s32 	%r1183, %r1179, %r1182;
	st.shared.u32 	[%r19], %r1183;
	ld.shared.u32 	%r1184, [%r19+128];
	ld.shared.u32 	%r1185, [%r37+16612];
	ld.shared.u32 	%r1186, [%r40+14720];
	add.s32 	%r1187, %r1186, %r1185;
	min.s32 	%r1188, %r1184, %r1187;
	st.shared.u32 	[%r19+128], %r1188;
	ld.shared.u32 	%r1189, [%r19+8192];
	ld.shared.u32 	%r1190, [%r37+24804];
	ld.shared.u32 	%r1191, [%r40+14592];
	add.s32 	%r1192, %r1191, %r1190;
	min.s32 	%r1193, %r1189, %r1192;
	st.shared.u32 	[%r19+8192], %r1193;
	ld.shared.u32 	%r1194, [%r19+8320];
	ld.shared.u32 	%r1195, [%r37+24804];
	ld.shared.u32 	%r1196, [%r40+14720];
	add.s32 	%r1197, %r1196, %r1195;
	min.s32 	%r1198, %r1194, %r1197;
	st.shared.u32 	[%r19+8320], %r1198;
	bar.sync 	0;
	ld.shared.u32 	%r1199, [%r19];
	ld.shared.u32 	%r1200, [%r37+16616];
	ld.shared.u32 	%r1201, [%r40+14848];
	add.s32 	%r1202, %r1201, %r1200;
	min.s32 	%r1203, %r1199, %r1202;
	st.shared.u32 	[%r19], %r1203;
	ld.shared.u32 	%r1204, [%r19+128];
	ld.shared.u32 	%r1205, [%r37+16616];
	ld.shared.u32 	%r1206, [%r40+14976];
	add.s32 	%r1207, %r1206, %r1205;
	min.s32 	%r1208, %r1204, %r1207;
	st.shared.u32 	[%r19+128], %r1208;
	ld.shared.u32 	%r1209, [%r19+8192];
	ld.shared.u32 	%r1210, [%r37+24808];
	ld.shared.u32 	%r1211, [%r40+14848];
	add.s32 	%r1212, %r1211, %r1210;
	min.s32 	%r1213, %r1209, %r1212;
	st.shared.u32 	[%r19+8192], %r1213;
	ld.shared.u32 	%r1214, [%r19+8320];
	ld.shared.u32 	%r1215, [%r37+24808];
	ld.shared.u32 	%r1216, [%r40+14976];
	add.s32 	%r1217, %r1216, %r1215;
	min.s32 	%r1218, %r1214, %r1217;
	st.shared.u32 	[%r19+8320], %r1218;
	bar.sync 	0;
	ld.shared.u32 	%r1219, [%r19];
	ld.shared.u32 	%r1220, [%r37+16620];
	ld.shared.u32 	%r1221, [%r40+15104];
	add.s32 	%r1222, %r1221, %r1220;
	min.s32 	%r1223, %r1219, %r1222;
	st.shared.u32 	[%r19], %r1223;
	ld.shared.u32 	%r1224, [%r19+128];
	ld.shared.u32 	%r1225, [%r37+16620];
	ld.shared.u32 	%r1226, [%r40+15232];
	add.s32 	%r1227, %r1226, %r1225;
	min.s32 	%r1228, %r1224, %r1227;
	st.shared.u32 	[%r19+128], %r1228;
	ld.shared.u32 	%r1229, [%r19+8192];
	ld.shared.u32 	%r1230, [%r37+24812];
	ld.shared.u32 	%r1231, [%r40+15104];
	add.s32 	%r1232, %r1231, %r1230;
	min.s32 	%r1233, %r1229, %r1232;
	st.shared.u32 	[%r19+8192], %r1233;
	ld.shared.u32 	%r1234, [%r19+8320];
	ld.shared.u32 	%r1235, [%r37+24812];
	ld.shared.u32 	%r1236, [%r40+15232];
	add.s32 	%r1237, %r1236, %r1235;
	min.s32 	%r1238, %r1234, %r1237;
	st.shared.u32 	[%r19+8320], %r1238;
	bar.sync 	0;
	ld.shared.u32 	%r1239, [%r19];
	ld.shared.u32 	%r1240, [%r37+16624];
	ld.shared.u32 	%r1241, [%r40+15360];
	add.s32 	%r1242, %r1241, %r1240;
	min.s32 	%r1243, %r1239, %r1242;
	st.shared.u32 	[%r19], %r1243;
	ld.shared.u32 	%r1244, [%r19+128];
	ld.shared.u32 	%r1245, [%r37+16624];
	ld.shared.u32 	%r1246, [%r40+15488];
	add.s32 	%r1247, %r1246, %r1245;
	min.s32 	%r1248, %r1244, %r1247;
	st.shared.u32 	[%r19+128], %r1248;
	ld.shared.u32 	%r1249, [%r19+8192];
	ld.shared.u32 	%r1250, [%r37+24816];
	ld.shared.u32 	%r1251, [%r40+15360];
	add.s32 	%r1252, %r1251, %r1250;
	min.s32 	%r1253, %r1249, %r1252;
	st.shared.u32 	[%r19+8192], %r1253;
	ld.shared.u32 	%r1254, [%r19+8320];
	ld.shared.u32 	%r1255, [%r37+24816];
	ld.shared.u32 	%r1256, [%r40+15488];
	add.s32 	%r1257, %r1256, %r1255;
	min.s32 	%r1258, %r1254, %r1257;
	st.shared.u32 	[%r19+8320], %r1258;
	bar.sync 	0;
	ld.shared.u32 	%r1259, [%r19];
	ld.shared.u32 	%r1260, [%r37+16628];
	ld.shared.u32 	%r1261, [%r40+15616];
	add.s32 	%r1262, %r1261, %r1260;
	min.s32 	%r1263, %r1259, %r1262;
	st.shared.u32 	[%r19], %r1263;
	ld.shared.u32 	%r1264, [%r19+128];
	ld.shared.u32 	%r1265, [%r37+16628];
	ld.shared.u32 	%r1266, [%r40+15744];
	add.s32 	%r1267, %r1266, %r1265;
	min.s32 	%r1268, %r1264, %r1267;
	st.shared.u32 	[%r19+128], %r1268;
	ld.shared.u32 	%r1269, [%r19+8192];
	ld.shared.u32 	%r1270, [%r37+24820];
	ld.shared.u32 	%r1271, [%r40+15616];
	add.s32 	%r1272, %r1271, %r1270;
	min.s32 	%r1273, %r1269, %r1272;
	st.shared.u32 	[%r19+8192], %r1273;
	ld.shared.u32 	%r1274, [%r19+8320];
	ld.shared.u32 	%r1275, [%r37+24820];
	ld.shared.u32 	%r1276, [%r40+15744];
	add.s32 	%r1277, %r1276, %r1275;
	min.s32 	%r1278, %r1274, %r1277;
	st.shared.u32 	[%r19+8320], %r1278;
	bar.sync 	0;
	ld.shared.u32 	%r1279, [%r19];
	ld.shared.u32 	%r1280, [%r37+16632];
	ld.shared.u32 	%r1281, [%r40+15872];
	add.s32 	%r1282, %r1281, %r1280;
	min.s32 	%r1283, %r1279, %r1282;
	st.shared.u32 	[%r19], %r1283;
	ld.shared.u32 	%r1284, [%r19+128];
	ld.shared.u32 	%r1285, [%r37+16632];
	ld.shared.u32 	%r1286, [%r40+16000];
	add.s32 	%r1287, %r1286, %r1285;
	min.s32 	%r1288, %r1284, %r1287;
	st.shared.u32 	[%r19+128], %r1288;
	ld.shared.u32 	%r1289, [%r19+8192];
	ld.shared.u32 	%r1290, [%r37+24824];
	ld.shared.u32 	%r1291, [%r40+15872];
	add.s32 	%r1292, %r1291, %r1290;
	min.s32 	%r1293, %r1289, %r1292;
	st.shared.u32 	[%r19+8192], %r1293;
	ld.shared.u32 	%r1294, [%r19+8320];
	ld.shared.u32 	%r1295, [%r37+24824];
	ld.shared.u32 	%r1296, [%r40+16000];
	add.s32 	%r1297, %r1296, %r1295;
	min.s32 	%r1298, %r1294, %r1297;
	st.shared.u32 	[%r19+8320], %r1298;
	bar.sync 	0;
	ld.shared.u32 	%r1299, [%r19];
	ld.shared.u32 	%r1300, [%r37+16636];
	ld.shared.u32 	%r1301, [%r40+16128];
	add.s32 	%r1302, %r1301, %r1300;
	min.s32 	%r1303, %r1299, %r1302;
	st.shared.u32 	[%r19], %r1303;
	ld.shared.u32 	%r1304, [%r19+128];
	ld.shared.u32 	%r1305, [%r37+16636];
	ld.shared.u32 	%r1306, [%r40+16256];
	add.s32 	%r1307, %r1306, %r1305;
	min.s32 	%r1308, %r1304, %r1307;
	st.shared.u32 	[%r19+128], %r1308;
	ld.shared.u32 	%r1309, [%r19+8192];
	ld.shared.u32 	%r1310, [%r37+24828];
	ld.shared.u32 	%r1311, [%r40+16128];
	add.s32 	%r1312, %r1311, %r1310;
	min.s32 	%r1313, %r1309, %r1312;
	st.shared.u32 	[%r19+8192], %r1313;
	ld.shared.u32 	%r1314, [%r19+8320];
	ld.shared.u32 	%r1315, [%r37+24828];
	ld.shared.u32 	%r1316, [%r40+16256];
	add.s32 	%r1317, %r1316, %r1315;
	min.s32 	%r1318, %r1314, %r1317;
	st.shared.u32 	[%r19+8320], %r1318;
	st.global.u32 	[%rd4], %r1303;
	st.global.u32 	[%rd4+128], %r1308;
	st.global.u32 	[%rd10], %r1313;
	st.global.u32 	[%rd10+128], %r1318;
$L__BB1_6:
	ret;

}
	// .globl	_Z6phase3Piiiiii
.visible .entry _Z6phase3Piiiiii(
	.param .u64 .ptr .align 1 _Z6phase3Piiiiii_param_0,
	.param .u32 _Z6phase3Piiiiii_param_1,
	.param .u32 _Z6phase3Piiiiii_param_2,
	.param .u32 _Z6phase3Piiiiii_param_3,
	.param .u32 _Z6phase3Piiiiii_param_4,
	.param .u32 _Z6phase3Piiiiii_param_5
)
{
	.reg .pred 	%p<6>;
	.reg .b32 	%r<827>;
	.reg .b64 	%rd<23>;

	ld.param.u64 	%rd1, [_Z6phase3Piiiiii_param_0];
	ld.param.u32 	%r9, [_Z6phase3Piiiiii_param_1];
	ld.param.u32 	%r10, [_Z6phase3Piiiiii_param_2];
	ld.param.u32 	%r11, [_Z6phase3Piiiiii_param_3];
	ld.param.u32 	%r13, [_Z6phase3Piiiiii_param_4];
	ld.param.u32 	%r12, [_Z6phase3Piiiiii_param_5];
	mov.u32 	%r826, %ctaid.x;
	mov.u32 	%r2, %ctaid.y;
	setp.ne.s32 	%p1, %r13, 1;
	@%p1 bra 	$L__BB2_2;
	shr.u32 	%r14, %r12, 31;
	add.s32 	%r15, %r12, %r14;
	shr.s32 	%r16, %r15, 1;
	add.s32 	%r826, %r16, %r826;
$L__BB2_2:
	setp.eq.s32 	%p2, %r826, %r9;
	setp.eq.s32 	%p3, %r2, %r9;
	or.pred  	%p4, %p3, %p2;
	@%p4 bra 	$L__BB2_5;
	shl.b32 	%r17, %r826, 6;
	mov.u32 	%r5, %tid.y;
	add.s32 	%r6, %r17, %r5;
	shl.b32 	%r18, %r2, 6;
	mov.u32 	%r7, %tid.x;
	add.s32 	%r19, %r18, %r7;
	max.s32 	%r20, %r6, %r19;
	setp.ge.s32 	%p5, %r20, %r10;
	@%p5 bra 	$L__BB2_5;
	cvta.to.global.u64 	%rd2, %rd1;
	mul.lo.s32 	%r21, %r6, %r11;
	add.s32 	%r22, %r21, %r19;
	mul.wide.s32 	%rd3, %r22, 4;
	add.s64 	%rd4, %rd2, %rd3;
	ld.global.u32 	%r23, [%rd4];
	ld.global.u32 	%r24, [%rd4+128];
	shl.b32 	%r25, %r11, 5;
	add.s32 	%r26, %r21, %r25;
	add.s32 	%r27, %r26, %r19;
	mul.wide.s32 	%rd5, %r27, 4;
	add.s64 	%rd6, %rd2, %rd5;
	ld.global.u32 	%r28, [%rd6];
	ld.global.u32 	%r29, [%rd6+128];
	shl.b32 	%r30, %r5, 6;
	add.s32 	%r31, %r30, %r7;
	shl.b32 	%r32, %r9, 6;
	add.s32 	%r33, %r32, %r7;
	add.s32 	%r34, %r33, %r21;
	mul.wide.u32 	%rd7, %r34, 4;
	add.s64 	%rd8, %rd2, %rd7;
	ld.global.u32 	%r35, [%rd8];
	shl.b32 	%r36, %r31, 2;
	mov.u32 	%r37, shared_mem;
	add.s32 	%r38, %r37, %r36;
	st.shared.u32 	[%r38], %r35;
	add.s32 	%r39, %r34, 32;
	mul.wide.u32 	%rd9, %r39, 4;
	add.s64 	%rd10, %rd2, %rd9;
	ld.global.u32 	%r40, [%rd10];
	st.shared.u32 	[%r38+128], %r40;
	add.s32 	%r41, %r32, %r5;
	mad.lo.s32 	%r42, %r41, %r11, %r19;
	mul.wide.u32 	%rd11, %r42, 4;
	add.s64 	%rd12, %rd2, %rd11;
	ld.global.u32 	%r43, [%rd12];
	st.shared.u32 	[%r38+16384], %r43;
	add.s32 	%r44, %r42, 32;
	mul.wide.u32 	%rd13, %r44, 4;
	add.s64 	%rd14, %rd2, %rd13;
	ld.global.u32 	%r45, [%rd14];
	st.shared.u32 	[%r38+16512], %r45;
	add.s32 	%r46, %r33, %r26;
	mul.wide.u32 	%rd15, %r46, 4;
	add.s64 	%rd16, %rd2, %rd15;
	ld.global.u32 	%r47, [%rd16];
	st.shared.u32 	[%r38+8192], %r47;
	add.s32 	%r48, %r46, 32;
	mul.wide.u32 	%rd17, %r48, 4;
	add.s64 	%rd18, %rd2, %rd17;
	ld.global.u32 	%r49, [%rd18];
	st.shared.u32 	[%r38+8320], %r49;
	add.s32 	%r50, %r42, %r25;
	mul.wide.u32 	%rd19, %r50, 4;
	add.s64 	%rd20, %rd2, %rd19;
	ld.global.u32 	%r51, [%rd20];
	st.shared.u32 	[%r38+24576], %r51;
	add.s32 	%r52, %r50, 32;
	mul.wide.u32 	%rd21, %r52, 4;
	add.s64 	%rd22, %rd2, %rd21;
	ld.global.u32 	%r53, [%rd22];
	st.shared.u32 	[%r38+24704], %r53;
	bar.sync 	0;
	shl.b32 	%r54, %r5, 8;
	add.s32 	%r55, %r37, %r54;
	ld.shared.v4.u32 	{%r56, %r57, %r58, %r59}, [%r55];
	shl.b32 	%r60, %r7, 2;
	add.s32 	%r61, %r37, %r60;
	ld.shared.u32 	%r62, [%r61+16384];
	add.s32 	%r63, %r62, %r56;
	ld.shared.u32 	%r64, [%r61+16512];
	add.s32 	%r65, %r64, %r56;
	ld.shared.v4.u32 	{%r66, %r67, %r68, %r69}, [%r55+8192];
	add.s32 	%r70, %r62, %r66;
	add.s32 	%r71, %r64, %r66;
	min.s32 	%r72, %r23, %r63;
	min.s32 	%r73, %r24, %r65;
	min.s32 	%r74, %r28, %r70;
	min.s32 	%r75, %r29, %r71;
	ld.shared.u32 	%r76, [%r61+16640];
	add.s32 	%r77, %r76, %r57;
	ld.shared.u32 	%r78, [%r61+16768];
	add.s32 	%r79, %r78, %r57;
	add.s32 	%r80, %r76, %r67;
	add.s32 	%r81, %r78, %r67;
	min.s32 	%r82, %r72, %r77;
	min.s32 	%r83, %r73, %r79;
	min.s32 	%r84, %r74, %r80;
	min.s32 	%r85, %r75, %r81;
	ld.shared.u32 	%r86, [%r61+16896];
	add.s32 	%r87, %r86, %r58;
	ld.shared.u32 	%r88, [%r61+17024];
	add.s32 	%r89, %r88, %r58;
	add.s32 	%r90, %r86, %r68;
	add.s32 	%r91, %r88, %r68;
	min.s32 	%r92, %r82, %r87;
	min.s32 	%r93, %r83, %r89;
	min.s32 	%r94, %r84, %r90;
	min.s32 	%r95, %r85, %r91;
	ld.shared.u32 	%r96, [%r61+17152];
	add.s32 	%r97, %r96, %r59;
	ld.shared.u32 	%r98, [%r61+17280];
	add.s32 	%r99, %r98, %r59;
	add.s32 	%r100, %r96, %r69;
	add.s32 	%r101, %r98, %r69;
	min.s32 	%r102, %r92, %r97;
	min.s32 	%r103, %r93, %r99;
	min.s32 	%r104, %r94, %r100;
	min.s32 	%r105, %r95, %r101;
	ld.shared.v4.u32 	{%r106, %r107, %r108, %r109}, [%r55+16];
	ld.shared.u32 	%r110, [%r61+17408];
	add.s32 	%r111, %r110, %r106;
	ld.shared.u32 	%r112, [%r61+17536];
	add.s32 	%r113, %r112, %r106;
	ld.shared.v4.u32 	{%r114, %r115, %r116, %r117}, [%r55+8208];
	add.s32 	%r118, %r110, %r114;
	add.s32 	%r119, %r112, %r114;
	min.s32 	%r120, %r102, %r111;
	min.s32 	%r121, %r103, %r113;
	min.s32 	%r122, %r104, %r118;
	min.s32 	%r123, %r105, %r119;
	ld.shared.u32 	%r124, [%r61+17664];
	add.s32 	%r125, %r124, %r107;
	ld.shared.u32 	%r126, [%r61+17792];
	add.s32 	%r127, %r126, %r107;
	add.s32 	%r128, %r124, %r115;
	add.s32 	%r129, %r126, %r115;
	min.s32 	%r130, %r120, %r125;
	min.s32 	%r131, %r121, %r127;
	min.s32 	%r132, %r122, %r128;
	min.s32 	%r133, %r123, %r129;
	ld.shared.u32 	%r134, [%r61+17920];
	add.s32 	%r135, %r134, %r108;
	ld.shared.u32 	%r136, [%r61+18048];
	add.s32 	%r137, %r136, %r108;
	add.s32 	%r138, %r134, %r116;
	add.s32 	%r139, %r136, %r116;
	min.s32 	%r140, %r130, %r135;
	min.s32 	%r141, %r131, %r137;
	min.s32 	%r142, %r132, %r138;
	min.s32 	%r143, %r133, %r139;
	ld.shared.u32 	%r144, [%r61+18176];
	add.s32 	%r145, %r144, %r109;
	ld.shared.u32 	%r146, [%r61+18304];
	add.s32 	%r147, %r146, %r109;
	add.s32 	%r148, %r144, %r117;
	add.s32 	%r149, %r146, %r117;
	min.s32 	%r150, %r140, %r145;
	min.s32 	%r151, %r141, %r147;
	min.s32 	%r152, %r142, %r148;
	min.s32 	%r153, %r143, %r149;
	ld.shared.v4.u32 	{%r154, %r155, %r156, %r157}, [%r55+32];
	ld.shared.u32 	%r158, [%r61+18432];
	add.s32 	%r159, %r158, %r154;
	ld.shared.u32 	%r160, [%r61+18560];
	add.s32 	%r161, %r160, %r154;
	ld.shared.v4.u32 	{%r162, %r163, %r164, %r165}, [%r55+8224];
	add.s32 	%r166, %r158, %r162;
	add.s32 	%r167, %r160, %r162;
	min.s32 	%r168, %r150, %r159;
	min.s32 	%r169, %r151, %r161;
	min.s32 	%r170, %r152, %r166;
	min.s32 	%r171, %r153, %r167;
	ld.shared.u32 	%r172, [%r61+18688];
	add.s32 	%r173, %r172, %r155;
	ld.shared.u32 	%r174, [%r61+18816];
	add.s32 	%r175, %r174, %r155;
	add.s32 	%r176, %r172, %r163;
	add.s32 	%r177, %r174, %r163;
	min.s32 	%r178, %r168, %r173;
	min.s32 	%r179, %r169, %r175;
	min.s32 	%r180, %r170, %r176;
	min.s32 	%r181, %r171, %r177;
	ld.shared.u32 	%r182, [%r61+18944];
	add.s32 	%r183, %r182, %r156;
	ld.shared.u32 	%r184, [%r61+19072];
	add.s32 	%r185, %r184, %r156;
	add.s32 	%r186, %r182, %r164;
	add.s32 	%r187, %r184, %r164;
	min.s32 	%r188, %r178, %r183;
	min.s32 	%r189, %r179, %r185;
	min.s32 	%r190, %r180, %r186;
	min.s32 	%r191, %r181, %r187;
	ld.shared.u32 	%r192, [%r61+19200];
	add.s32 	%r193, %r192, %r157;
	ld.shared.u32 	%r194, [%r61+19328];
	add.s32 	%r195, %r194, %r157;
	add.s32 	%r196, %r192, %r165;
	add.s32 	%r197, %r194, %r165;
	min.s32 	%r198, %r188, %r193;
	min.s32 	%r199, %r189, %r195;
	min.s32 	%r200, %r190, %r196;
	min.s32 	%r201, %r191, %r197;
	ld.shared.v4.u32 	{%r202, %r203, %r204, %r205}, [%r55+48];
	ld.shared.u32 	%r206, [%r61+19456];
	add.s32 	%r207, %r206, %r202;
	ld.shared.u32 	%r208, [%r61+19584];
	add.s32 	%r209, %r208, %r202;
	ld.shared.v4.u32 	{%r210, %r211, %r212, %r213}, [%r55+8240];
	add.s32 	%r214, %r206, %r210;
	add.s32 	%r215, %r208, %r210;
	min.s32 	%r216, %r198, %r207;
	min.s32 	%r217, %r199, %r209;
	min.s32 	%r218, %r200, %r214;
	min.s32 	%r219, %r201, %r215;
	ld.shared.u32 	%r220, [%r61+19712];
	add.s32 	%r221, %r220, %r203;
	ld.shared.u32 	%r222, [%r61+19840];
	add.s32 	%r223, %r222, %r203;
	add.s32 	%r224, %r220, %r211;
	add.s32 	%r225, %r222, %r211;
	min.s32 	%r226, %r216, %r221;
	min.s32 	%r227, %r217, %r223;
	min.s32 	%r228, %r218, %r224;
	min.s32 	%r229, %r219, %r225;
	ld.shared.u32 	%r230, [%r61+19968];
	add.s32 	%r231, %r230, %r204;
	ld.shared.u32 	%r232, [%r61+20096];
	add.s32 	%r233, %r232, %r204;
	add.s32 	%r234, %r230, %r212;
	add.s32 	%r235, %r232, %r212;
	min.s32 	%r236, %r226, %r231;
	min.s32 	%r237, %r227, %r233;
	min.s32 	%r238, %r228, %r234;
	min.s32 	%r239, %r229, %r235;
	ld.shared.u32 	%r240, [%r61+20224];
	add.s32 	%r241, %r240, %r205;
	ld.shared.u32 	%r242, [%r61+20352];
	add.s32 	%r243, %r242, %r205;
	add.s32 	%r244, %r240, %r213;
	add.s32 	%r245, %r242, %r213;
	min.s32 	%r246, %r236, %r241;
	min.s32 	%r247, %r237, %r243;
	min.s32 	%r248, %r238, %r244;
	min.s32 	%r249, %r239, %r245;
	ld.shared.v4.u32 	{%r250, %r251, %r252, %r253}, [%r55+64];
	ld.shared.u32 	%r254, [%r61+20480];
	add.s32 	%r255, %r254, %r250;
	ld.shared.u32 	%r256, [%r61+20608];
	add.s32 	%r257, %r256, %r250;
	ld.shared.v4.u32 	{%r258, %r259, %r260, %r261}, [%r55+8256];
	add.s32 	%r262, %r254, %r258;
	add.s32 	%r263, %r256, %r258;
	min.s32 	%r264, %r246, %r255;
	min.s32 	%r265, %r247, %r257;
	min.s32 	%r266, %r248, %r262;
	min.s32 	%r267, %r249, %r263;
	ld.shared.u32 	%r268, [%r61+20736];
	add.s32 	%r269, %r268, %r251;
	ld.shared.u32 	%r270, [%r61+20864];
	add.s32 	%r271, %r270, %r251;
	add.s32 	%r272, %r268, %r259;
	add.s32 	%r273, %r270, %r259;
	min.s32 	%r274, %r264, %r269;
	min.s32 	%r275, %r265, %r271;
	min.s32 	%r276, %r266, %r272;
	min.s32 	%r277, %r267, %r273;
	ld.shared.u32 	%r278, [%r61+20992];
	add.s32 	%r279, %r278, %r252;
	ld.shared.u32 	%r280, [%r61+21120];
	add.s32 	%r281, %r280, %r252;
	add.s32 	%r282, %r278, %r260;
	add.s32 	%r283, %r280, %r260;
	min.s32 	%r284, %r274, %r279;
	min.s32 	%r285, %r275, %r281;
	min.s32 	%r286, %r276, %r282;
	min.s32 	%r287, %r277, %r283;
	ld.shared.u32 	%r288, [%r61+21248];
	add.s32 	%r289, %r288, %r253;
	ld.shared.u32 	%r290, [%r61+21376];
	add.s32 	%r291, %r290, %r253;
	add.s32 	%r292, %r288, %r261;
	add.s32 	%r293, %r290, %r261;
	min.s32 	%r294, %r284, %r289;
	min.s32 	%r295, %r285, %r291;
	min.s32 	%r296, %r286, %r292;
	min.s32 	%r297, %r287, %r293;
	ld.shared.v4.u32 	{%r298, %r299, %r300, %r301}, [%r55+80];
	ld.shared.u32 	%r302, [%r61+21504];
	add.s32 	%r303, %r302, %r298;
	ld.shared.u32 	%r304, [%r61+21632];
	add.s32 	%r305, %r304, %r298;
	ld.shared.v4.u32 	{%r306, %r307, %r308, %r309}, [%r55+8272];
	add.s32 	%r310, %r302, %r306;
	add.s32 	%r311, %r304, %r306;
	min.s32 	%r312, %r294, %r303;
	min.s32 	%r313, %r295, %r305;
	min.s32 	%r314, %r296, %r310;
	min.s32 	%r315, %r297, %r311;
	ld.shared.u32 	%r316, [%r61+21760];
	add.s32 	%r317, %r316, %r299;
	ld.shared.u32 	%r318, [%r61+21888];
	add.s32 	%r319, %r318, %r299;
	add.s32 	%r320, %r316, %r307;
	add.s32 	%r321, %r318, %r307;
	min.s32 	%r322, %r312, %r317;
	min.s32 	%r323, %r313, %r319;
	min.s32 	%r324, %r314, %r320;
	min.s32 	%r325, %r315, %r321;
	ld.shared.u32 	%r326, [%r61+22016];
	add.s32 	%r327, %r326, %r300;
	ld.shared.u32 	%r328, [%r61+22144];
	add.s32 	%r329, %r328, %r300;
	add.s32 	%r330, %r326, %r308;
	add.s32 	%r331, %r328, %r308;
	min.s32 	%r332, %r322, %r327;
	min.s32 	%r333, %r323, %r329;
	min.s32 	%r334, %r324, %r330;
	min.s32 	%r335, %r325, %r331;
	ld.shared.u32 	%r336, [%r61+22272];
	add.s32 	%r337, %r336, %r301;
	ld.shared.u32 	%r338, [%r61+22400];
	add.s32 	%r339, %r338, %r301;
	add.s32 	%r340, %r336, %r309;
	add.s32 	%r341, %r338, %r309;
	min.s32 	%r342, %r332, %r337;
	min.s32 	%r343, %r333, %r339;
	min.s32 	%r344, %r334, %r340;
	min.s32 	%r345, %r335, %r341;
	ld.shared.v4.u32 	{%r346, %r347, %r348, %r349}, [%r55+96];
	ld.shared.u32 	%r350, [%r61+22528];
	add.s32 	%r351, %r350, %r346;
	ld.shared.u32 	%r352, [%r61+22656];
	add.s32 	%r353, %r352, %r346;
	ld.shared.v4.u32 	{%r354, %r355, %r356, %r357}, [%r55+8288];
	add.s32 	%r358, %r350, %r354;
	add.s32 	%r359, %r352, %r354;
	min.s32 	%r360, %r342, %r351;
	min.s32 	%r361, %r343, %r353;
	min.s32 	%r362, %r344, %r358;
	min.s32 	%r363, %r345, %r359;
	ld.shared.u32 	%r364, [%r61+22784];
	add.s32 	%r365, %r364, %r347;
	ld.shared.u32 	%r366, [%r61+22912];
	add.s32 	%r367, %r366, %r347;
	add.s32 	%r368, %r364, %r355;
	add.s32 	%r369, %r366, %r355;
	min.s32 	%r370, %r360, %r365;
	min.s32 	%r371, %r361, %r367;
	min.s32 	%r372, %r362, %r368;
	min.s32 	%r373, %r363, %r369;
	ld.shared.u32 	%r374, [%r61+23040];
	add.s32 	%r375, %r374, %r348;
	ld.shared.u32 	%r376, [%r61+23168];
	add.s32 	%r377, %r376, %r348;
	add.s32 	%r378, %r374, %r356;
	add.s32 	%r379, %r376, %r356;
	min.s32 	%r380, %r370, %r375;
	min.s32 	%r381, %r371, %r377;
	min.s32 	%r382, %r372, %r378;
	min.s32 	%r383, %r373, %r379;
	ld.shared.u32 	%r384, [%r61+23296];
	add.s32 	%r385, %r384, %r349;
	ld.shared.u32 	%r386, [%r61+23424];
	add.s32 	%r387, %r386, %r349;
	add.s32 	%r388, %r384, %r357;
	add.s32 	%r389, %r386, %r357;
	min.s32 	%r390, %r380, %r385;
	min.s32 	%r391, %r381, %r387;
	min.s32 	%r392, %r382, %r388;
	min.s32 	%r393, %r383, %r389;
	ld.shared.v4.u32 	{%r394, %r395, %r396, %r397}, [%r55+112];
	ld.shared.u32 	%r398, [%r61+23552];
	add.s32 	%r399, %r398, %r394;
	ld.shared.u32 	%r400, [%r61+23680];
	add.s32 	%r401, %r400, %r394;
	ld.shared.v4.u32 	{%r402, %r403, %r404, %r405}, [%r55+8304];
	add.s32 	%r406, %r398, %r402;
	add.s32 	%r407, %r400, %r402;
	min.s32 	%r408, %r390, %r399;
	min.s32 	%r409, %r391, %r401;
	min.s32 	%r410, %r392, %r406;
	min.s32 	%r411, %r393, %r407;
	ld.shared.u32 	%r412, [%r61+23808];
	add.s32 	%r413, %r412, %r395;
	ld.shared.u32 	%r414, [%r61+23936];
	add.s32 	%r415, %r414, %r395;
	add.s32 	%r416, %r412, %r403;
	add.s32 	%r417, %r414, %r403;
	min.s32 	%r418, %r408, %r413;
	min.s32 	%r419, %r409, %r415;
	min.s32 	%r420, %r410, %r416;
	min.s32 	%r421, %r411, %r417;
	ld.shared.u32 	%r422, [%r61+24064];
	add.s32 	%r423, %r422, %r396;
	ld.shared.u32 	%r424, [%r61+24192];
	add.s32 	%r425, %r424, %r396;
	add.s32 	%r426, %r422, %r404;
	add.s32 	%r427, %r424, %r404;
	min.s32 	%r428, %r418, %r423;
	min.s32 	%r429, %r419, %r425;
	min.s32 	%r430, %r420, %r426;
	min.s32 	%r431, %r421, %r427;
	ld.shared.u32 	%r432, [%r61+24320];
	add.s32 	%r433, %r432, %r397;
	ld.shared.u32 	%r434, [%r61+24448];
	add.s32 	%r435, %r434, %r397;
	add.s32 	%r436, %r432, %r405;
	add.s32 	%r437, %r434, %r405;
	min.s32 	%r438, %r428, %r433;
	min.s32 	%r439, %r429, %r435;
	min.s32 	%r440, %r430, %r436;
	min.s32 	%r441, %r431, %r437;
	ld.shared.v4.u32 	{%r442, %r443, %r444, %r445}, [%r55+128];
	ld.shared.u32 	%r446, [%r61+24576];
	add.s32 	%r447, %r446, %r442;
	ld.shared.u32 	%r448, [%r61+24704];
	add.s32 	%r449, %r448, %r442;
	ld.shared.v4.u32 	{%r450, %r451, %r452, %r453}, [%r55+8320];
	add.s32 	%r454, %r446, %r450;
	add.s32 	%r455, %r448, %r450;
	min.s32 	%r456, %r438, %r447;
	min.s32 	%r457, %r439, %r449;
	min.s32 	%r458, %r440, %r454;
	min.s32 	%r459, %r441, %r455;
	ld.shared.u32 	%r460, [%r61+24832];
	add.s32 	%r461, %r460, %r443;
	ld.shared.u32 	%r462, [%r61+24960];
	add.s32 	%r463, %r462, %r443;
	add.s32 	%r464, %r460, %r451;
	add.s32 	%r465, %r462, %r451;
	min.s32 	%r466, %r456, %r461;
	min.s32 	%r467, %r457, %r463;
	min.s32 	%r468, %r458, %r464;
	min.s32 	%r469, %r459, %r465;
	ld.shared.u32 	%r470, [%r61+25088];
	add.s32 	%r471, %r470, %r444;
	ld.shared.u32 	%r472, [%r61+25216];
	add.s32 	%r473, %r472, %r444;
	add.s32 	%r474, %r470, %r452;
	add.s32 	%r475, %r472, %r452;
	min.s32 	%r476, %r466, %r471;
	min.s32 	%r477, %r467, %r473;
	min.s32 	%r478, %r468, %r474;
	min.s32 	%r479, %r469, %r475;
	ld.shared.u32 	%r480, [%r61+25344];
	add.s32 	%r481, %r480, %r445;
	ld.shared.u32 	%r482, [%r61+25472];
	add.s32 	%r483, %r482, %r445;
	add.s32 	%r484, %r480, %r453;
	add.s32 	%r485, %r482, %r453;
	min.s32 	%r486, %r476, %r481;
	min.s32 	%r487, %r477, %r483;
	min.s32 	%r488, %r478, %r484;
	min.s32 	%r489, %r479, %r485;
	ld.shared.v4.u32 	{%r490, %r491, %r492, %r493}, [%r55+144];
	ld.shared.u32 	%r494, [%r61+25600];
	add.s32 	%r495, %r494, %r490;
	ld.shared.u32 	%r496, [%r61+25728];
	add.s32 	%r497, %r496, %r490;
	ld.shared.v4.u32 	{%r498, %r499, %r500, %r501}, [%r55+8336];
	add.s32 	%r502, %r494, %r498;
	add.s32 	%r503, %r496, %r498;
	min.s32 	%r504, %r486, %r495;
	min.s32 	%r505, %r487, %r497;
	min.s32 	%r506, %r488, %r502;
	min.s32 	%r507, %r489, %r503;
	ld.shared.u32 	%r508, [%r61+25856];
	add.s32 	%r509, %r508, %r491;
	ld.shared.u32 	%r510, [%r61+25984];
	add.s32 	%r511, %r510, %r491;
	add.s32 	%r512, %r508, %r499;
	add.s32 	%r513, %r510, %r499;
	min.s32 	%r514, %r504, %r509;
	min.s32 	%r515, %r505, %r511;
	min.s32 	%r516, %r506, %r512;
	min.s32 	%r517, %r507, %r513;
	ld.shared.u32 	%r518, [%r61+26112];
	add.s32 	%r519, %r518, %r492;
	ld.shared.u32 	%r520, [%r61+26240];
	add.s32 	%r521, %r520, %r492;
	add.s32 	%r522, %r518, %r500;
	add.s32 	%r523, %r520, %r500;
	min.s32 	%r524, %r514, %r519;
	min.s32 	%r525, %r515, %r521;
	min.s32 	%r526, %r516, %r522;
	min.s32 	%r527, %r517, %r523;
	ld.shared.u32 	%r528, [%r61+26368];
	add.s32 	%r529, %r528, %r493;
	ld.shared.u32 	%r530, [%r61+26496];
	add.s32 	%r531, %r530, %r493;
	add.s32 	%r532, %r528, %r501;
	add.s32 	%r533, %r530, %r501;
	min.s32 	%r534, %r524, %r529;
	min.s32 	%r535, %r525, %r531;
	min.s32 	%r536, %r526, %r532;
	min.s32 	%r537, %r527, %r533;
	ld.shared.v4.u32 	{%r538, %r539, %r540, %r541}, [%r55+160];
	ld.shared.u32 	%r542, [%r61+26624];
	add.s32 	%r543, %r542, %r538;
	ld.shared.u32 	%r544, [%r61+26752];
	add.s32 	%r545, %r544, %r538;
	ld.shared.v4.u32 	{%r546, %r547, %r548, %r549}, [%r55+8352];
	add.s32 	%r550, %r542, %r546;
	add.s32 	%r551, %r544, %r546;
	min.s32 	%r552, %r534, %r543;
	min.s32 	%r553, %r535, %r545;
	min.s32 	%r554, %r536, %r550;
	min.s32 	%r555, %r537, %r551;
	ld.shared.u32 	%r556, [%r61+26880];
	add.s32 	%r557, %r556, %r539;
	ld.shared.u32 	%r558, [%r61+27008];
	add.s32 	%r559, %r558, %r539;
	add.s32 	%r560, %r556, %r547;
	add.s32 	%r561, %r558, %r547;
	min.s32 	%r562, %r552, %r557;
	min.s32 	%r563, %r553, %r559;
	min.s32 	%r564, %r554, %r560;
	min.s32 	%r565, %r555, %r561;
	ld.shared.u32 	%r566, [%r61+27136];
	add.s32 	%r567, %r566, %r540;
	ld.shared.u32 	%r568, [%r61+27264];
	add.s32 	%r569, %r568, %r540;
	add.s32 	%r570, %r566, %r548;
	add.s32 	%r571, %r568, %r548;
	min.s32 	%r572, %r562, %r567;
	min.s32 	%r573, %r563, %r569;
	min.s32 	%r574, %r564, %r570;
	min.s32 	%r575, %r565, %r571;
	ld.shared.u32 	%r576, [%r61+27392];
	add.s32 	%r577, %r576, %r541;
	ld.shared.u32 	%r578, [%r61+27520];
	add.s32 	%r579, %r578, %r541;
	add.s32 	%r580, %r576, %r549;
	add.s32 	%r581, %r578, %r549;
	min.s32 	%r582, %r572, %r577;
	min.s32 	%r583, %r573, %r579;
	min.s32 	%r584, %r574, %r580;
	min.s32 	%r585, %r575, %r581;
	ld.shared.v4.u32 	{%r586, %r587, %r588, %r589}, [%r55+176];
	ld.shared.u32 	%r590, [%r61+27648];
	add.s32 	%r591, %r590, %r586;
	ld.shared.u32 	%r592, [%r61+27776];
	add.s32 	%r593, %r592, %r586;
	ld.shared.v4.u32 	{%r594, %r595, %r596, %r597}, [%r55+8368];
	add.s32 	%r598, %r590, %r594;
	add.s32 	%r599, %r592, %r594;
	min.s32 	%r600, %r582, %r591;
	min.s32 	%r601, %r583, %r593;
	min.s32 	%r602, %r584, %r598;
	min.s32 	%r603, %r585, %r599;
	ld.shared.u32 	%r604, [%r61+27904];
	add.s32 	%r605, %r604, %r587;
	ld.shared.u32 	%r606, [%r61+28032];
	add.s32 	%r607, %r606, %r587;
	add.s32 	%r608, %r604, %r595;
	add.s32 	%r609, %r606, %r595;
	min.s32 	%r610, %r600, %r605;
	min.s32 	%r611, %r601, %r607;
	min.s32 	%r612, %r602, %r608;
	min.s32 	%r613, %r603, %r609;
	ld.shared.u32 	%r614, [%r61+28160];
	add.s32 	%r615, %r614, %r588;
	ld.shared.u32 	%r616, [%r61+28288];
	add.s32 	%r617, %r616, %r588;
	add.s32 	%r618, %r614, %r596;
	add.s32 	%r619, %r616, %r596;
	min.s32 	%r620, %r610, %r615;
	min.s32 	%r621, %r611, %r617;
	min.s32 	%r622, %r612, %r618;
	min.s32 	%r623, %r613, %r619;
	ld.shared.u32 	%r624, [%r61+28416];
	add.s32 	%r625, %r624, %r589;
	ld.shared.u32 	%r626, [%r61+28544];
	add.s32 	%r627, %r626, %r589;
	add.s32 	%r628, %r624, %r597;
	add.s32 	%r629, %r626, %r597;
	min.s32 	%r630, %r620, %r625;
	min.s32 	%r631, %r621, %r627;
	min.s32 	%r632, %r622, %r628;
	min.s32 	%r633, %r623, %r629;
	ld.shared.v4.u32 	{%r634, %r635, %r636, %r637}, [%r55+192];
	ld.shared.u32 	%r638, [%r61+28672];
	add.s32 	%r639, %r638, %r634;
	ld.shared.u32 	%r640, [%r61+28800];
	add.s32 	%r641, %r640, %r634;
	ld.shared.v4.u32 	{%r642, %r643, %r644, %r645}, [%r55+8384];
	add.s32 	%r646, %r638, %r642;
	add.s32 	%r647, %r640, %r642;
	min.s32 	%r648, %r630, %r639;
	min.s32 	%r649, %r631, %r641;
	min.s32 	%r650, %r632, %r646;
	min.s32 	%r651, %r633, %r647;
	ld.shared.u32 	%r652, [%r61+28928];
	add.s32 	%r653, %r652, %r635;
	ld.shared.u32 	%r654, [%r61+29056];
	add.s32 	%r655, %r654, %r635;
	add.s32 	%r656, %r652, %r643;
	add.s32 	%r657, %r654, %r643;
	min.s32 	%r658, %r648, %r653;
	min.s32 	%r659, %r649, %r655;
	min.s32 	%r660, %r650, %r656;
	min.s32 	%r661, %r651, %r657;
	ld.shared.u32 	%r662, [%r61+29184];
	add.s32 	%r663, %r662, %r636;
	ld.shared.u32 	%r664, [%r61+29312];
	add.s32 	%r665, %r664, %r636;
	add.s32 	%r666, %r662, %r644;
	add.s32 	%r667, %r664, %r644;
	min.s32 	%r668, %r658, %r663;
	min.s32 	%r669, %r659, %r665;
	min.s32 	%r670, %r660, %r666;
	min.s32 	%r671, %r661, %r667;
	ld.shared.u32 	%r672, [%r61+29440];
	add.s32 	%r673, %r672, %r637;
	ld.shared.u32 	%r674, [%r61+29568];
	add.s32 	%r675, %r674, %r637;
	add.s32 	%r676, %r672, %r645;
	add.s32 	%r677, %r674, %r645;
	min.s32 	%r678, %r668, %r673;
	min.s32 	%r679, %r669, %r675;
	min.s32 	%r680, %r670, %r676;
	min.s32 	%r681, %r671, %r677;
	ld.shared.v4.u32 	{%r682, %r683, %r684, %r685}, [%r55+208];
	ld.shared.u32 	%r686, [%r61+29696];
	add.s32 	%r687, %r686, %r682;
	ld.shared.u32 	%r688, [%r61+29824];
	add.s32 	%r689, %r688, %r682;
	ld.shared.v4.u32 	{%r690, %r691, %r692, %r693}, [%r55+8400];
	add.s32 	%r694, %r686, %r690;
	add.s32 	%r695, %r688, %r690;
	min.s32 	%r696, %r678, %r687;
	min.s32 	%r697, %r679, %r689;
	min.s32 	%r698, %r680, %r694;
	min.s32 	%r699, %r681, %r695;
	ld.shared.u32 	%r700, [%r61+29952];
	add.s32 	%r701, %r700, %r683;
	ld.shared.u32 	%r702, [%r61+30080];
	add.s32 	%r703, %r702, %r683;
	add.s32 	%r704, %r700, %r691;
	add.s32 	%r705, %r702, %r691;
	min.s32 	%r706, %r696, %r701;
	min.s32 	%r707, %r697, %r703;
	min.s32 	%r708, %r698, %r704;
	min.s32 	%r709, %r699, %r705;
	ld.shared.u32 	%r710, [%r61+30208];
	add.s32 	%r711, %r710, %r684;
	ld.shared.u32 	%r712, [%r61+30336];
	add.s32 	%r713, %r712, %r684;
	add.s32 	%r714, %r710, %r692;
	add.s32 	%r715, %r712, %r692;
	min.s32 	%r716, %r706, %r711;
	min.s32 	%r717, %r707, %r713;
	min.s32 	%r718, %r708, %r714;
	min.s32 	%r719, %r709, %r715;
	ld.shared.u32 	%r720, [%r61+30464];
	add.s32 	%r721, %r720, %r685;
	ld.shared.u32 	%r722, [%r61+30592];
	add.s32 	%r723, %r722, %r685;
	add.s32 	%r724, %r720, %r693;
	add.s32 	%r725, %r722, %r693;
	min.s32 	%r726, %r716, %r721;
	min.s32 	%r727, %r717, %r723;
	min.s32 	%r728, %r718, %r724;
	min.s32 	%r729, %r719, %r725;
	ld.shared.v4.u32 	{%r730, %r731, %r732, %r733}, [%r55+224];
	ld.shared.u32 	%r734, [%r61+30720];
	add.s32 	%r735, %r734, %r730;
	ld.shared.u32 	%r736, [%r61+30848];
	add.s32 	%r737, %r736, %r730;
	ld.shared.v4.u32 	{%r738, %r739, %r740, %r741}, [%r55+8416];
	add.s32 	%r742, %r734, %r738;
	add.s32 	%r743, %r736, %r738;
	min.s32 	%r744, %r726, %r735;
	min.s32 	%r745, %r727, %r737;
	min.s32 	%r746, %r728, %r742;
	min.s32 	%r747, %r729, %r743;
	ld.shared.u32 	%r748, [%r61+30976];
	add.s32 	%r749, %r748, %r731;
	ld.shared.u32 	%r750, [%r61+31104];
	add.s32 	%r751, %r750, %r731;
	add.s32 	%r752, %r748, %r739;
	add.s32 	%r753, %r750, %r739;
	min.s32 	%r754, %r744, %r749;
	min.s32 	%r755, %r745, %r751;
	min.s32 	%r756, %r746, %r752;
	min.s32 	%r757, %r747, %r753;
	ld.shared.u32 	%r758, [%r61+31232];
	add.s32 	%r759, %r758, %r732;
	ld.shared.u32 	%r760, [%r61+31360];
	add.s32 	%r761, %r760, %r732;
	add.s32 	%r762, %r758, %r740;
	add.s32 	%r763, %r760, %r740;
	min.s32 	%r764, %r754, %r759;
	min.s32 	%r765, %r755, %r761;
	min.s32 	%r766, %r756, %r762;
	min.s32 	%r767, %r757, %r763;
	ld.shared.u32 	%r768, [%r61+31488];
	add.s32 	%r769, %r768, %r733;
	ld.shared.u32 	%r770, [%r61+31616];
	add.s32 	%r771, %r770, %r733;
	add.s32 	%r772, %r768, %r741;
	add.s32 	%r773, %r770, %r741;
	min.s32 	%r774, %r764, %r769;
	min.s32 	%r775, %r765, %r771;
	min.s32 	%r776, %r766, %r772;
	min.s32 	%r777, %r767, %r773;
	ld.shared.v4.u32 	{%r778, %r779, %r780, %r781}, [%r55+240];
	ld.shared.u32 	%r782, [%r61+31744];
	add.s32 	%r783, %r782, %r778;
	ld.shared.u32 	%r784, [%r61+31872];
	add.s32 	%r785, %r784, %r778;
	ld.shared.v4.u32 	{%r786, %r787, %r788, %r789}, [%r55+8432];
	add.s32 	%r790, %r782, %r786;
	add.s32 	%r791, %r784, %r786;
	min.s32 	%r792, %r774, %r783;
	min.s32 	%r793, %r775, %r785;
	min.s32 	%r794, %r776, %r790;
	min.s32 	%r795, %r777, %r791;
	ld.shared.u32 	%r796, [%r61+32000];
	add.s32 	%r797, %r796, %r779;
	ld.shared.u32 	%r798, [%r61+32128];
	add.s32 	%r799, %r798, %r779;
	add.s32 	%r800, %r796, %r787;
	add.s32 	%r801, %r798, %r787;
	min.s32 	%r802, %r792, %r797;
	min.s32 	%r803, %r793, %r799;
	min.s32 	%r804, %r794, %r800;
	min.s32 	%r805, %r795, %r801;
	ld.shared.u32 	%r806, [%r61+32256];
	add.s32 	%r807, %r806, %r780;
	ld.shared.u32 	%r808, [%r61+32384];
	add.s32 	%r809, %r808, %r780;
	add.s32 	%r810, %r806, %r788;
	add.s32 	%r811, %r808, %r788;
	min.s32 	%r812, %r802, %r807;
	min.s32 	%r813, %r803, %r809;
	min.s32 	%r814, %r804, %r810;
	min.s32 	%r815, %r805, %r811;
	ld.shared.u32 	%r816, [%r61+32512];
	add.s32 	%r817, %r816, %r781;
	ld.shared.u32 	%r818, [%r61+32640];
	add.s32 	%r819, %r818, %r781;
	add.s32 	%r820, %r816, %r789;
	add.s32 	%r821, %r818, %r789;
	min.s32 	%r822, %r812, %r817;
	min.s32 	%r823, %r813, %r819;
	min.s32 	%r824, %r814, %r820;
	min.s32 	%r825, %r815, %r821;
	st.global.u32 	[%rd4], %r822;
	st.global.u32 	[%rd4+128], %r823;
	st.global.u32 	[%rd6], %r824;
	st.global.u32 	[%rd6+128], %r825;
$L__BB2_5:
	ret;

}


// ===== COMPILED SASS (sm_100) =====

	.target	sm_100

	.elftype	@"ET_EXEC"


//--------------------- .note.nv.tkinfo           --------------------------
	.section	.note.nv.tkinfo,"",@"SHT_NOTE"
	.sectionflags	@"SHF_NOTE_NV_TKINFO"
	.tkinfo
        /*0018*/ 	.word	0x00000002
        /*0030*/ 	.string	""
        /*0030*/ 	.string	"ptxas"
        /*0030*/ 	.string	"Cuda compilation tools, release 13.0, V13.0.88"
        /*0030*/ 	.string	"Build cuda_13.0.r13.0/compiler.36424714_0"
        /*0030*/ 	.string	"-arch sm_100 -m 64 "



//--------------------- .note.nv.cuinfo           --------------------------
	.section	.note.nv.cuinfo,"",@"SHT_NOTE"
	.sectionflags	@"SHF_NOTE_NV_CUINFO"
        /*0018*/ 	.short	0x0002
        /*001a*/ 	.short	0x0064
        /*001c*/ 	.short	0x0082
	.zero		2


//--------------------- .nv.info                  --------------------------
	.section	.nv.info,"",@"SHT_CUDA_INFO"
	.align	4


	//----- nvinfo : EIATTR_REGCOUNT
	.align		4
        /*0000*/ 	.byte	0x04, 0x2f
        /*0002*/ 	.short	(.L_1 - .L_0)
	.align		4
.L_0:
        /*0004*/ 	.word	index@(_Z6phase1Piiii)
        /*0008*/ 	.word	0x00000018


	//----- nvinfo : EIATTR_FRAME_SIZE
	.align		4
.L_1:
        /*000c*/ 	.byte	0x04, 0x11
        /*000e*/ 	.short	(.L_3 - .L_2)
	.align		4
.L_2:
        /*0010*/ 	.word	index@(_Z6phase1Piiii)
        /*0014*/ 	.word	0x00000000


	//----- nvinfo : EIATTR_REGCOUNT
	.align		4
.L_3:
        /*0018*/ 	.byte	0x04, 0x2f
        /*001a*/ 	.short	(.L_5 - .L_4)
	.align		4
.L_4:
        /*001c*/ 	.word	index@(_Z6phase2Piiii)
        /*0020*/ 	.word	0x0000001a


	//----- nvinfo : EIATTR_FRAME_SIZE
	.align		4
.L_5:
        /*0024*/ 	.byte	0x04, 0x11
        /*0026*/ 	.short	(.L_7 - .L_6)
	.align		4
.L_6:
        /*0028*/ 	.word	index@(_Z6phase2Piiii)
        /*002c*/ 	.word	0x00000000


	//----- nvinfo : EIATTR_REGCOUNT
	.align		4
.L_7:
        /*0030*/ 	.byte	0x04, 0x2f
        /*0032*/ 	.short	(.L_9 - .L_8)
	.align		4
.L_8:
        /*0034*/ 	.word	index@(_Z6phase3Piiiiii)
        /*0038*/ 	.word	0x00000020


	//----- nvinfo : EIATTR_FRAME_SIZE
	.align		4
.L_9:
        /*003c*/ 	.byte	0x04, 0x11
        /*003e*/ 	.short	(.L_11 - .L_10)
	.align		4
.L_10:
        /*0040*/ 	.word	index@(_Z6phase3Piiiiii)
        /*0044*/ 	.word	0x00000000


	//----- nvinfo : EIATTR_MIN_STACK_SIZE
	.align		4
.L_11:
        /*0048*/ 	.byte	0x04, 0x12
        /*004a*/ 	.short	(.L_13 - .L_12)
	.align		4
.L_12:
        /*004c*/ 	.word	index@(_Z6phase3Piiiiii)
        /*0050*/ 	.word	0x00000000


	//----- nvinfo : EIATTR_MIN_STACK_SIZE
	.align		4
.L_13:
        /*0054*/ 	.byte	0x04, 0x12
        /*0056*/ 	.short	(.L_15 - .L_14)
	.align		4
.L_14:
        /*0058*/ 	.word	index@(_Z6phase2Piiii)
        /*005c*/ 	.word	0x00000000


	//----- nvinfo : EIATTR_MIN_STACK_SIZE
	.align		4
.L_15:
        /*0060*/ 	.byte	0x04, 0x12
        /*0062*/ 	.short	(.L_17 - .L_16)
	.align		4
.L_16:
        /*0064*/ 	.word	index@(_Z6phase1Piiii)
        /*0068*/ 	.word	0x00000000
.L_17:


//--------------------- .nv.compat                --------------------------
	.section	.nv.compat,"",@"SHT_CUDA_COMPAT_INFO"
	.align	4
        /*0000*/ 	.byte	0x02, 0x09, 0x00, 0x00, 0x02, 0x02, 0x01, 0x00, 0x02, 0x05, 0x05, 0x00, 0x03, 0x07, 0x01, 0x01
        /*0010*/ 	.byte	0x02, 0x03, 0x00, 0x00, 0x02, 0x06, 0x01, 0x00, 0x04, 0x0b, 0x08, 0x00, 0x09, 0x00, 0x00, 0x00
        /*0020*/ 	.byte	0x00, 0x00, 0x00, 0x00


//--------------------- .nv.info._Z6phase3Piiiiii --------------------------
	.section	.nv.info._Z6phase3Piiiiii,"",@"SHT_CUDA_INFO"
	.sectionflags	@""
	.align	4


	//----- nvinfo : EIATTR_CUDA_API_VERSION
	.align		4
        /*0000*/ 	.byte	0x04, 0x37
        /*0002*/ 	.short	(.L_19 - .L_18)
.L_18:
        /*0004*/ 	.word	0x00000082


	//----- nvinfo : EIATTR_KPARAM_INFO
	.align		4
.L_19:
        /*0008*/ 	.byte	0x04, 0x17
        /*000a*/ 	.short	(.L_21 - .L_20)
.L_20:
        /*000c*/ 	.word	0x00000000
        /*0010*/ 	.short	0x0005
        /*0012*/ 	.short	0x0018
        /*0014*/ 	.byte	0x00, 0xf0, 0x11, 0x00


	//----- nvinfo : EIATTR_KPARAM_INFO
	.align		4
.L_21:
        /*0018*/ 	.byte	0x04, 0x17
        /*001a*/ 	.short	(.L_23 - .L_22)
.L_22:
        /*001c*/ 	.word	0x00000000
        /*0020*/ 	.short	0x0004
        /*0022*/ 	.short	0x0014
        /*0024*/ 	.byte	0x00, 0xf0, 0x11, 0x00


	//----- nvinfo : EIATTR_KPARAM_INFO
	.align		4
.L_23:
        /*0028*/ 	.byte	0x04, 0x17
        /*002a*/ 	.short	(.L_25 - .L_24)
.L_24:
        /*002c*/ 	.word	0x00000000
        /*0030*/ 	.short	0x0003
        /*0032*/ 	.short	0x0010
        /*0034*/ 	.byte	0x00, 0xf0, 0x11, 0x00


	//----- nvinfo : EIATTR_KPARAM_INFO
	.align		4
.L_25:
        /*0038*/ 	.byte	0x04, 0x17
        /*003a*/ 	.short	(.L_27 - .L_26)
.L_26:
        /*003c*/ 	.word	0x00000000
        /*0040*/ 	.short	0x0002
        /*0042*/ 	.short	0x000c
        /*0044*/ 	.byte	0x00, 0xf0, 0x11, 0x00


	//----- nvinfo : EIATTR_KPARAM_INFO
	.align		4
.L_27:
        /*0048*/ 	.byte	0x04, 0x17
        /*004a*/ 	.short	(.L_29 - .L_28)
.L_28:
        /*004c*/ 	.word	0x00000000
        /*0050*/ 	.short	0x0001
        /*0052*/ 	.short	0x0008
        /*0054*/ 	.byte	0x00, 0xf0, 0x11, 0x00


	//----- nvinfo : EIATTR_KPARAM_INFO
	.align		4
.L_29:
        /*0058*/ 	.byte	0x04, 0x17
        /*005a*/ 	.short	(.L_31 - .L_30)
.L_30:
        /*005c*/ 	.word	0x00000000
        /*0060*/ 	.short	0x0000
        /*0062*/ 	.short	0x0000
        /*0064*/ 	.byte	0x00, 0xf5, 0x21, 0x00


	//----- nvinfo : EIATTR_SPARSE_MMA_MASK
	.align		4
.L_31:
        /*0068*/ 	.byte	0x03, 0x50
        /*006a*/ 	.short	0x0000


	//----- nvinfo : EIATTR_MAXREG_COUNT
	.align		4
        /*006c*/ 	.byte	0x03, 0x1b
        /*006e*/ 	.short	0x00ff


	//----- nvinfo : EIATTR_NUM_BARRIERS
	.align		4
        /*0070*/ 	.byte	0x02, 0x4c
        /*0072*/ 	.byte	0x01
	.zero		1


	//----- nvinfo : EIATTR_MERCURY_ISA_VERSION
	.align		4
        /*0074*/ 	.byte	0x03, 0x5f
        /*0076*/ 	.short	0x0101


	//----- nvinfo : EIATTR_VRC_CTA_INIT_COUNT
	.align		4
        /*0078*/ 	.byte	0x02, 0x4a
	.zero		1
	.zero		1


	//----- nvinfo : EIATTR_EXIT_INSTR_OFFSETS
	.align		4
        /*007c*/ 	.byte	0x04, 0x1c
        /*007e*/ 	.short	(.L_33 - .L_32)


	//   ....[0]....
.L_32:
        /*0080*/ 	.word	0x000000c0


	//   ....[1]....
        /*0084*/ 	.word	0x00000140


	//   ....[2]....
        /*0088*/ 	.word	0x00001f00


	//----- nvinfo : EIATTR_CBANK_PARAM_SIZE
	.align		4
.L_33:
        /*008c*/ 	.byte	0x03, 0x19
        /*008e*/ 	.short	0x001c


	//----- nvinfo : EIATTR_PARAM_CBANK
	.align		4
        /*0090*/ 	.byte	0x04, 0x0a
        /*0092*/ 	.short	(.L_35 - .L_34)
	.align		4
.L_34:
        /*0094*/ 	.word	index@(.nv.constant0._Z6phase3Piiiiii)
        /*0098*/ 	.short	0x0380
        /*009a*/ 	.short	0x001c


	//----- nvinfo : EIATTR_SW_WAR
	.align		4
.L_35:
        /*009c*/ 	.byte	0x04, 0x36
        /*009e*/ 	.short	(.L_37 - .L_36)
.L_36:
        /*00a0*/ 	.word	0x00000008
.L_37:


//--------------------- .nv.info._Z6phase2Piiii   --------------------------
	.section	.nv.info._Z6phase2Piiii,"",@"SHT_CUDA_INFO"
	.sectionflags	@""
	.align	4


	//----- nvinfo : EIATTR_CUDA_API_VERSION
	.align		4
        /*0000*/ 	.byte	0x04, 0x37
        /*0002*/ 	.short	(.L_39 - .L_38)
.L_38:
        /*0004*/ 	.word	0x00000082


	//----- nvinfo : EIATTR_KPARAM_INFO
	.align		4
.L_39:
        /*0008*/ 	.byte	0x04, 0x17
        /*000a*/ 	.short	(.L_41 - .L_40)
.L_40:
        /*000c*/ 	.word	0x00000000
        /*0010*/ 	.short	0x0003
        /*0012*/ 	.short	0x0010
        /*0014*/ 	.byte	0x00, 0xf0, 0x11, 0x00


	//----- nvinfo : EIATTR_KPARAM_INFO
	.align		4
.L_41:
        /*0018*/ 	.byte	0x04, 0x17
        /*001a*/ 	.short	(.L_43 - .L_42)
.L_42:
        /*001c*/ 	.word	0x00000000
        /*0020*/ 	.short	0x0002
        /*0022*/ 	.short	0x000c
        /*0024*/ 	.byte	0x00, 0xf0, 0x11, 0x00


	//----- nvinfo : EIATTR_KPARAM_INFO
	.align		4
.L_43:
        /*0028*/ 	.byte	0x04, 0x17
        /*002a*/ 	.short	(.L_45 - .L_44)
.L_44:
        /*002c*/ 	.word	0x00000000
        /*0030*/ 	.short	0x0001
        /*0032*/ 	.short	0x0008
        /*0034*/ 	.byte	0x00, 0xf0, 0x11, 0x00


	//----- nvinfo : EIATTR_KPARAM_INFO
	.align		4
.L_45:
        /*0038*/ 	.byte	0x04, 0x17
        /*003a*/ 	.short	(.L_47 - .L_46)
.L_46:
        /*003c*/ 	.word	0x00000000
        /*0040*/ 	.short	0x0000
        /*0042*/ 	.short	0x0000
        /*0044*/ 	.byte	0x00, 0xf5, 0x21, 0x00


	//----- nvinfo : EIATTR_SPARSE_MMA_MASK
	.align		4
.L_47:
        /*0048*/ 	.byte	0x03, 0x50
        /*004a*/ 	.short	0x0000


	//----- nvinfo : EIATTR_MAXREG_COUNT
	.align		4
        /*004c*/ 	.byte	0x03, 0x1b
        /*004e*/ 	.short	0x00ff


	//----- nvinfo : EIATTR_NUM_BARRIERS
	.align		4
        /*0050*/ 	.byte	0x02, 0x4c
        /*0052*/ 	.byte	0x01
	.zero		1


	//----- nvinfo : EIATTR_MERCURY_ISA_VERSION
	.align		4
        /*0054*/ 	.byte	0x03, 0x5f
        /*0056*/ 	.short	0x0101


	//----- nvinfo : EIATTR_VRC_CTA_INIT_COUNT
	.align		4
        /*0058*/ 	.byte	0x02, 0x4a
	.zero		1
	.zero		1


	//----- nvinfo : EIATTR_EXIT_INSTR_OFFSETS
	.align		4
        /*005c*/ 	.byte	0x04, 0x1c
        /*005e*/ 	.short	(.L_49 - .L_48)


	//   ....[0]....
.L_48:
        /*0060*/ 	.word	0x000000a0


	//   ....[1]....
        /*0064*/ 	.word	0x000000e0


	//   ....[2]....
        /*0068*/ 	.word	0x000057a0


	//   ....[3]....
        /*006c*/ 	.word	0x000057e0


	//   ....[4]....
        /*0070*/ 	.word	0x0000aec0


	//----- nvinfo : EIATTR_CBANK_PARAM_SIZE
	.align		4
.L_49:
        /*0074*/ 	.byte	0x03, 0x19
        /*0076*/ 	.short	0x0014


	//----- nvinfo : EIATTR_PARAM_CBANK
	.align		4
        /*0078*/ 	.byte	0x04, 0x0a
        /*007a*/ 	.short	(.L_51 - .L_50)
	.align		4
.L_50:
        /*007c*/ 	.word	index@(.nv.constant0._Z6phase2Piiii)
        /*0080*/ 	.short	0x0380
        /*0082*/ 	.short	0x0014


	//----- nvinfo : EIATTR_SW_WAR
	.align		4
.L_51:
        /*0084*/ 	.byte	0x04, 0x36
        /*0086*/ 	.short	(.L_53 - .L_52)
.L_52:
        /*0088*/ 	.word	0x00000008
.L_53:


//--------------------- .nv.info._Z6phase1Piiii   --------------------------
	.section	.nv.info._Z6phase1Piiii,"",@"SHT_CUDA_INFO"
	.sectionflags	@""
	.align	4


	//----- nvinfo : EIATTR_CUDA_API_VERSION
	.align		4
        /*0000*/ 	.byte	0x04, 0x37
        /*0002*/ 	.short	(.L_55 - .L_54)
.L_54:
        /*0004*/ 	.word	0x00000082


	//----- nvinfo : EIATTR_KPARAM_INFO
	.align		4
.L_55:
        /*0008*/ 	.byte	0x04, 0x17
        /*000a*/ 	.short	(.L_57 - .L_56)
.L_56:
        /*000c*/ 	.word	0x00000000
        /*0010*/ 	.short	0x0003
        /*0012*/ 	.short	0x0010
        /*0014*/ 	.byte	0x00, 0xf0, 0x11, 0x00


	//----- nvinfo : EIATTR_KPARAM_INFO
	.align		4
.L_57:
        /*0018*/ 	.byte	0x04, 0x17
        /*001a*/ 	.short	(.L_59 - .L_58)
.L_58:
        /*001c*/ 	.word	0x00000000
        /*0020*/ 	.short	0x0002
        /*0022*/ 	.short	0x000c
        /*0024*/ 	.byte	0x00, 0xf0, 0x11, 0x00


	//----- nvinfo : EIATTR_KPARAM_INFO
	.align		4
.L_59:
        /*0028*/ 	.byte	0x04, 0x17
        /*002a*/ 	.short	(.L_61 - .L_60)
.L_60:
        /*002c*/ 	.word	0x00000000
        /*0030*/ 	.short	0x0001
        /*0032*/ 	.short	0x0008
        /*0034*/ 	.byte	0x00, 0xf0, 0x11, 0x00


	//----- nvinfo : EIATTR_KPARAM_INFO
	.align		4
.L_61:
        /*0038*/ 	.byte	0x04, 0x17
        /*003a*/ 	.short	(.L_63 - .L_62)
.L_62:
        /*003c*/ 	.word	0x00000000
        /*0040*/ 	.short	0x0000
        /*0042*/ 	.short	0x0000
        /*0044*/ 	.byte	0x00, 0xf5, 0x21, 0x00


	//----- nvinfo : EIATTR_SPARSE_MMA_MASK
	.align		4
.L_63:
        /*0048*/ 	.byte	0x03, 0x50
        /*004a*/ 	.short	0x0000


	//----- nvinfo : EIATTR_MAXREG_COUNT
	.align		4
        /*004c*/ 	.byte	0x03, 0x1b
        /*004e*/ 	.short	0x00ff


	//----- nvinfo : EIATTR_NUM_BARRIERS
	.align		4
        /*0050*/ 	.byte	0x02, 0x4c
        /*0052*/ 	.byte	0x01
	.zero		1


	//----- nvinfo : EIATTR_MERCURY_ISA_VERSION
	.align		4
        /*0054*/ 	.byte	0x03, 0x5f
        /*0056*/ 	.short	0x0101


	//----- nvinfo : EIATTR_VRC_CTA_INIT_COUNT
	.align		4
        /*0058*/ 	.byte	0x02, 0x4a
	.zero		1
	.zero		1


	//----- nvinfo : EIATTR_EXIT_INSTR_OFFSETS
	.align		4
        /*005c*/ 	.byte	0x04, 0x1c
        /*005e*/ 	.short	(.L_65 - .L_64)


	//   ....[0]....
.L_64:
        /*0060*/ 	.word	0x00000800


	//----- nvinfo : EIATTR_CBANK_PARAM_SIZE
	.align		4
.L_65:
        /*0064*/ 	.byte	0x03, 0x19
        /*0066*/ 	.short	0x0014


	//----- nvinfo : EIATTR_PARAM_CBANK
	.align		4
        /*0068*/ 	.byte	0x04, 0x0a
        /*006a*/ 	.short	(.L_67 - .L_66)
	.align		4
.L_66:
        /*006c*/ 	.word	index@(.nv.constant0._Z6phase1Piiii)
        /*0070*/ 	.short	0x0380
        /*0072*/ 	.short	0x0014


	//----- nvinfo : EIATTR_SW_WAR
	.align		4
.L_67:
        /*0074*/ 	.byte	0x04, 0x36
        /*0076*/ 	.short	(.L_69 - .L_68)
.L_68:
        /*0078*/ 	.word	0x00000008
.L_69:


//--------------------- .nv.callgraph             --------------------------
	.section	.nv.callgraph,"",@"SHT_CUDA_CALLGRAPH"
	.align	4
	.sectionentsize	8
	.align		4
        /*0000*/ 	.word	0x00000000
	.align		4
        /*0004*/ 	.word	0xffffffff
	.align		4
        /*0008*/ 	.word	0x00000000
	.align		4
        /*000c*/ 	.word	0xfffffffe
	.align		4
        /*0010*/ 	.word	0x00000000
	.align		4
        /*0014*/ 	.word	0xfffffffd
	.align		4
        /*0018*/ 	.word	0x00000000
	.align		4
        /*001c*/ 	.word	0xfffffffc


//--------------------- .text._Z6phase3Piiiiii    --------------------------
	.section	.text._Z6phase3Piiiiii,"ax",@progbits
	.align	128
        .global         _Z6phase3Piiiiii
        .type           _Z6phase3Piiiiii,@function
        .size           _Z6phase3Piiiiii,(.L_x_5 - _Z6phase3Piiiiii)
        .other          _Z6phase3Piiiiii,@"STO_CUDA_ENTRY STV_DEFAULT"
_Z6phase3Piiiiii:
.text._Z6phase3Piiiiii:
[----:B------:R-:W-:Y:S08]  /*0000*/  LDC R1, c[0x0][0x37c] ;  /* 0x0000df00ff017b82 */ /* 0x000ff00000000800 */
[----:B------:R-:W0:Y:S01]  /*0010*/  LDC R0, c[0x0][0x394] ;  /* 0x0000e500ff007b82 */ /* 0x000e220000000800 */
[----:B------:R-:W1:Y:S07]  /*0020*/  S2R R2, SR_CTAID.Y ;  /* 0x0000000000027919 */ /* 0x000e6e0000002600 */
[----:B------:R-:W2:Y:S08]  /*0030*/  S2UR UR4, SR_CTAID.X ;  /* 0x00000000000479c3 */ /* 0x000eb00000002500 */
[----:B------:R-:W3:Y:S01]  /*0040*/  LDC R4, c[0x0][0x388] ;  /* 0x0000e200ff047b82 */ /* 0x000ee20000000800 */
[----:B0-----:R-:W-:Y:S01]  /*0050*/  ISETP.NE.AND P0, PT, R0, 0x1, PT ;  /* 0x000000010000780c */ /* 0x001fe20003f05270 */
[----:B--2---:R-:W-:-:S12]  /*0060*/  IMAD.U32 R3, RZ, RZ, UR4 ;  /* 0x00000004ff037e24 */ /* 0x004fd8000f8e00ff */
[----:B------:R-:W0:Y:S02]  /*0070*/  @!P0 LDC R0, c[0x0][0x398] ;  /* 0x0000e600ff008b82 */ /* 0x000e240000000800 */
[----:B0-----:R-:W-:-:S04]  /*0080*/  @!P0 LEA.HI R0, R0, R0, RZ, 0x1 ;  /* 0x0000000000008211 */ /* 0x001fc800078f08ff */
[----:B------:R-:W-:-:S04]  /*0090*/  @!P0 LEA.HI.SX32 R3, R0, R3, 0x1f ;  /* 0x0000000300038211 */ /* 0x000fc800078ffaff */
[----:B---3--:R-:W-:-:S04]  /*00a0*/  ISETP.NE.AND P0, PT, R3, R4, PT ;  /* 0x000000040300720c */ /* 0x008fc80003f05270 */
[----:B-1----:R-:W-:-:S13]  /*00b0*/  ISETP.EQ.OR P0, PT, R2, R4, !P0 ;  /* 0x000000040200720c */ /* 0x002fda0004702670 */
[----:B------:R-:W-:Y:S05]  /*00c0*/  @P0 EXIT ;  /* 0x000000000000094d */ /* 0x000fea0003800000 */
[----:B------:R-:W0:Y:S01]  /*00d0*/  S2R R0, SR_TID.Y ;  /* 0x0000000000007919 */ /* 0x000e220000002200 */
[----:B------:R-:W1:Y:S01]  /*00e0*/  LDCU UR4, c[0x0][0x38c] ;  /* 0x00007180ff0477ac */ /* 0x000e620008000800 */
[----:B------:R-:W2:Y:S01]  /*00f0*/  S2R R13, SR_TID.X ;  /* 0x00000000000d7919 */ /* 0x000ea20000002100 */
[----:B0-----:R-:W-:Y:S02]  /*0100*/  IMAD R12, R3, 0x40, R0 ;  /* 0x00000040030c7824 */ /* 0x001fe400078e0200 */
[----:B--2---:R-:W-:-:S05]  /*0110*/  IMAD R17, R2, 0x40, R13 ;  /* 0x0000004002117824 */ /* 0x004fca00078e020d */
[----:B------:R-:W-:-:S04]  /*0120*/  VIMNMX R2, PT, PT, R12, R17, !PT ;  /* 0x000000110c027248 */ /* 0x000fc80007fe0100 */
[----:B-1----:R-:W-:-:S13]  /*0130*/  ISETP.GE.AND P0, PT, R2, UR4, PT ;  /* 0x0000000402007c0c */ /* 0x002fda000bf06270 */
[----:B------:R-:W-:Y:S05]  /*0140*/  @P0 EXIT ;  /* 0x000000000000094d */ /* 0x000fea0003800000 */
[----:B------:R-:W0:Y:S01]  /*0150*/  LDC R15, c[0x0][0x390] ;  /* 0x0000e400ff0f7b82 */ /* 0x000e220000000800 */
[----:B------:R-:W1:Y:S01]  /*0160*/  LDCU.64 UR6, c[0x0][0x358] ;  /* 0x00006b00ff0677ac */ /* 0x000e620008000a00 */
[C---:B------:R-:W-:Y:S02]  /*0170*/  IMAD R2, R4.reuse, 0x40, R0 ;  /* 0x0000004004027824 */ /* 0x040fe400078e0200 */
[----:B------:R-:W-:-:S04]  /*0180*/  IMAD R3, R4, 0x40, R13 ;  /* 0x0000004004037824 */ /* 0x000fc800078e020d */
[----:B------:R-:W2:Y:S01]  /*0190*/  LDC.64 R20, c[0x0][0x380] ;  /* 0x0000e000ff147b82 */ /* 0x000ea20000000a00 */
[-C--:B0-----:R-:W-:Y:S02]  /*01a0*/  IMAD R14, R12, R15.reuse, RZ ;  /* 0x0000000f0c0e7224 */ /* 0x081fe400078e02ff */
[----:B------:R-:W-:Y:S02]  /*01b0*/  IMAD R2, R2, R15, R17 ;  /* 0x0000000f02027224 */ /* 0x000fe400078e0211 */
[--C-:B------:R-:W-:Y:S02]  /*01c0*/  IMAD.IADD R9, R14, 0x1, R3.reuse ;  /* 0x000000010e097824 */ /* 0x100fe400078e0203 */
[C---:B------:R-:W-:Y:S02]  /*01d0*/  IMAD R14, R15.reuse, 0x20, R14 ;  /* 0x000000200f0e7824 */ /* 0x040fe400078e020e */
[----:B------:R-:W-:Y:S02]  /*01e0*/  IMAD R25, R15, 0x20, R2 ;  /* 0x000000200f197824 */ /* 0x000fe400078e0202 */
[----:B------:R-:W-:-:S02]  /*01f0*/  IMAD.IADD R27, R14, 0x1, R3 ;  /* 0x000000010e1b7824 */ /* 0x000fc400078e0203 */
[----:B--2---:R-:W-:-:S04]  /*0200*/  IMAD.WIDE.U32 R6, R2, 0x4, R20 ;  /* 0x0000000402067825 */ /* 0x004fc800078e0014 */
[----:B------:R-:W-:Y:S01]  /*0210*/  IMAD.WIDE.U32 R4, R9, 0x4, R20 ;  /* 0x0000000409047825 */ /* 0x000fe200078e0014 */
[----:B-1----:R-:W2:Y:S03]  /*0220*/  LDG.E R8, desc[UR6][R6.64] ;  /* 0x0000000606087981 */ /* 0x002ea6000c1e1900 */
[----:B------:R-:W-:Y:S01]  /*0230*/  VIADD R3, R2, 0x20 ;  /* 0x0000002002037836 */ /* 0x000fe20000000000 */
[----:B------:R0:W3:Y:S01]  /*0240*/  LDG.E R11, desc[UR6][R4.64] ;  /* 0x00000006040b7981 */ /* 0x0000e2000c1e1900 */
[----:B------:R-:W-:Y:S02]  /*0250*/  VIADD R29, R25, 0x20 ;  /* 0x00000020191d7836 */ /* 0x000fe40000000000 */
[----:B------:R-:W-:Y:S02]  /*0260*/  VIADD R23, R9, 0x20 ;  /* 0x0000002009177836 */ /* 0x000fe40000000000 */
[----:B------:R-:W-:-:S02]  /*0270*/  VIADD R19, R27, 0x20 ;  /* 0x000000201b137836 */ /* 0x000fc40000000000 */
[----:B------:R-:W-:-:S04]  /*0280*/  IMAD.WIDE.U32 R2, R3, 0x4, R20 ;  /* 0x0000000403027825 */ /* 0x000fc800078e0014 */
[--C-:B0-----:R-:W-:Y:S02]  /*0290*/  IMAD.WIDE.U32 R4, R25, 0x4, R20.reuse ;  /* 0x0000000419047825 */ /* 0x101fe400078e0014 */
[----:B------:R-:W4:Y:S02]  /*02a0*/  LDG.E R3, desc[UR6][R2.64] ;  /* 0x0000000602037981 */ /* 0x000f24000c1e1900 */
[--C-:B------:R-:W-:Y:S02]  /*02b0*/  IMAD.WIDE.U32 R6, R29, 0x4, R20.reuse ;  /* 0x000000041d067825 */ /* 0x100fe400078e0014 */
[----:B------:R-:W5:Y:S02]  /*02c0*/  LDG.E R4, desc[UR6][R4.64] ;  /* 0x0000000604047981 */ /* 0x000f64000c1e1900 */
[--C-:B------:R-:W-:Y:S02]  /*02d0*/  IMAD.WIDE.U32 R22, R23, 0x4, R20.reuse ;  /* 0x0000000417167825 */ /* 0x100fe400078e0014 */
[----:B------:R-:W5:Y:S02]  /*02e0*/  LDG.E R6, desc[UR6][R6.64] ;  /* 0x0000000606067981 */ /* 0x000f64000c1e1900 */
[----:B------:R-:W-:-:S02]  /*02f0*/  IMAD.WIDE.U32 R26, R27, 0x4, R20 ;  /* 0x000000041b1a7825 */ /* 0x000fc400078e0014 */
[----:B------:R0:W5:Y:S02]  /*0300*/  LDG.E R9, desc[UR6][R22.64] ;  /* 0x0000000616097981 */ /* 0x000164000c1e1900 */
[----:B------:R-:W-:Y:S02]  /*0310*/  IMAD.WIDE.U32 R18, R19, 0x4, R20 ;  /* 0x0000000413127825 */ /* 0x000fe400078e0014 */
[----:B------:R-:W5:Y:S04]  /*0320*/  LDG.E R10, desc[UR6][R26.64] ;  /* 0x000000061a0a7981 */ /* 0x000f68000c1e1900 */
[----:B------:R-:W5:Y:S01]  /*0330*/  LDG.E R24, desc[UR6][R18.64] ;  /* 0x0000000612187981 */ /* 0x000f62000c1e1900 */
[----:B------:R-:W-:Y:S02]  /*0340*/  IMAD R15, R12, R15, R17 ;  /* 0x0000000f0c0f7224 */ /* 0x000fe400078e0211 */
[----:B------:R-:W-:-:S02]  /*0350*/  IMAD.IADD R17, R17, 0x1, R14 ;  /* 0x0000000111117824 */ /* 0x000fc400078e020e */
[----:B0-----:R-:W-:-:S04]  /*0360*/  IMAD.WIDE R22, R15, 0x4, R20 ;  /* 0x000000040f167825 */ /* 0x001fc800078e0214 */
[----:B------:R-:W-:Y:S01]  /*0370*/  IMAD.WIDE R20, R17, 0x4, R20 ;  /* 0x0000000411147825 */ /* 0x000fe200078e0214 */
[----:B------:R-:W5:Y:S04]  /*0380*/  LDG.E R25, desc[UR6][R22.64] ;  /* 0x0000000616197981 */ /* 0x000f68000c1e1900 */
[----:B------:R-:W5:Y:S04]  /*0390*/  LDG.E R27, desc[UR6][R20.64] ;  /* 0x00000006141b7981 */ /* 0x000f68000c1e1900 */
[----:B------:R-:W5:Y:S04]  /*03a0*/  LDG.E R29, desc[UR6][R22.64+0x80] ;  /* 0x00008006161d7981 */ /* 0x000f68000c1e1900 */
[----:B------:R-:W5:Y:S01]  /*03b0*/  LDG.E R28, desc[UR6][R20.64+0x80] ;  /* 0x00008006141c7981 */ /* 0x000f62000c1e1900 */
[----:B------:R-:W0:Y:S01]  /*03c0*/  S2UR UR5, SR_CgaCtaId ;  /* 0x00000000000579c3 */ /* 0x000e220000008800 */
[----:B------:R-:W-:Y:S01]  /*03d0*/  UMOV UR4, 0x400 ;  /* 0x0000040000047882 */ /* 0x000fe20000000000 */
[----:B------:R-:W-:Y:S01]  /*03e0*/  IMAD R2, R0, 0x40, R13 ;  /* 0x0000004000027824 */ /* 0x000fe200078e020d */
[----:B0-----:R-:W-:-:S06]  /*03f0*/  ULEA UR4, UR5, UR4, 0x18 ;  /* 0x0000000405047291 */ /* 0x001fcc000f8ec0ff */
[----:B------:R-:W-:Y:S02]  /*0400*/  LEA R7, R2, UR4, 0x2 ;  /* 0x0000000402077c11 */ /* 0x000fe4000f8e10ff */
[----:B------:R-:W-:Y:S02]  /*0410*/  LEA R2, R13, UR4, 0x2 ;  /* 0x000000040d027c11 */ /* 0x000fe4000f8e10ff */
[----:B------:R-:W-:Y:S01]  /*0420*/  LEA R0, R0, UR4, 0x8 ;  /* 0x0000000400007c11 */ /* 0x000fe2000f8e40ff */
[----:B--2---:R-:W-:Y:S04]  /*0430*/  STS [R7+0x4000], R8 ;  /* 0x0040000807007388 */ /* 0x004fe80000000800 */
[----:B---3--:R-:W-:Y:S04]  /*0440*/  STS [R7], R11 ;  /* 0x0000000b07007388 */ /* 0x008fe80000000800 */
[----:B----4-:R-:W-:Y:S04]  /*0450*/  STS [R7+0x4080], R3 ;  /* 0x0040800307007388 */ /* 0x010fe80000000800 */
[----:B-----5:R-:W-:Y:S04]  /*0460*/  STS [R7+0x6000], R4 ;  /* 0x0060000407007388 */ /* 0x020fe80000000800 */
[----:B------:R-:W-:Y:S04]  /*0470*/  STS [R7+0x6080], R6 ;  /* 0x0060800607007388 */ /* 0x000fe80000000800 */
[----:B------:R-:W-:Y:S04]  /*0480*/  STS [R7+0x80], R9 ;  /* 0x0000800907007388 */ /* 0x000fe80000000800 */
[----:B------:R-:W-:Y:S04]  /*0490*/  STS [R7+0x2000], R10 ;  /* 0x0020000a07007388 */ /* 0x000fe80000000800 */
[----:B------:R-:W-:Y:S01]  /*04a0*/  STS [R7+0x2080], R24 ;  /* 0x0020801807007388 */ /* 0x000fe20000000800 */
[----:B------:R-:W-:Y:S06]  /*04b0*/  BAR.SYNC.DEFER_BLOCKING 0x0 ;  /* 0x0000000000007b1d */ /* 0x000fec0000010000 */
[----:B------:R-:W-:Y:S04]  /*04c0*/  LDS R11, [R2+0x4000] ;  /* 0x00400000020b7984 */ /* 0x000fe80000000800 */
[----:B------:R-:W0:Y:S04]  /*04d0*/  LDS.128 R12, [R0] ;  /* 0x00000000000c7984 */ /* 0x000e280000000c00 */
[----:B------:R-:W1:Y:S04]  /*04e0*/  LDS.128 R16, [R0+0x2000] ;  /* 0x0020000000107984 */ /* 0x000e680000000c00 */
[----:B------:R-:W2:Y:S04]  /*04f0*/  LDS R9, [R2+0x4080] ;  /* 0x0040800002097984 */ /* 0x000ea80000000800 */
[----:B------:R-:W3:Y:S04]  /*0500*/  LDS R10, [R2+0x4100] ;  /* 0x00410000020a7984 */ /* 0x000ee80000000800 */
[----:B------:R-:W4:Y:S04]  /*0510*/  LDS R8, [R2+0x4180] ;  /* 0x0041800002087984 */ /* 0x000f280000000800 */
[----:B------:R-:W5:Y:S04]  /*0520*/  LDS R5, [R2+0x4200] ;  /* 0x0042000002057984 */ /* 0x000f680000000800 */
[----:B------:R-:W5:Y:S04]  /*0530*/  LDS R3, [R2+0x4280] ;  /* 0x0042800002037984 */ /* 0x000f680000000800 */
[----:B------:R-:W5:Y:S04]  /*0540*/  LDS R26, [R2+0x4300] ;  /* 0x00430000021a7984 */ /* 0x000f680000000800 */
[----:B------:R-:W5:Y:S01]  /*0550*/  LDS R24, [R2+0x4380] ;  /* 0x0043800002187984 */ /* 0x000f620000000800 */
[----:B0-----:R-:W-:-:S02]  /*0560*/  VIADDMNMX R25, R11, R12, R25, PT ;  /* 0x0000000c0b197246 */ /* 0x001fc40003800119 */
[----:B-1----:R-:W-:Y:S02]  /*0570*/  VIADDMNMX R27, R11, R16, R27, PT ;  /* 0x000000100b1b7246 */ /* 0x002fe4000380011b */
[C---:B--2---:R-:W-:Y:S02]  /*0580*/  VIADDMNMX R29, R9.reuse, R12, R29, PT ;  /* 0x0000000c091d7246 */ /* 0x044fe4000380011d */
[----:B------:R-:W-:Y:S02]  /*0590*/  VIADDMNMX R28, R9, R16, R28, PT ;  /* 0x00000010091c7246 */ /* 0x000fe4000380011c */
[C---:B---3--:R-:W-:Y:S02]  /*05a0*/  VIADDMNMX R12, R10.reuse, R13, R25, PT ;  /* 0x0000000d0a0c7246 */ /* 0x048fe40003800119 */
[----:B------:R-:W-:Y:S01]  /*05b0*/  VIADDMNMX R16, R10, R17, R27, PT ;  /* 0x000000110a107246 */ /* 0x000fe2000380011b */
[----:B------:R-:W-:Y:S01]  /*05c0*/  LDS R25, [R2+0x4600] ;  /* 0x0046000002197984 */ /* 0x000fe20000000800 */
[----:B----4-:R-:W-:-:S02]  /*05d0*/  VIADDMNMX R29, R8, R13, R29, PT ;  /* 0x0000000d081d7246 */ /* 0x010fc4000380011d */
[----:B------:R-:W-:Y:S01]  /*05e0*/  VIADDMNMX R28, R8, R17, R28, PT ;  /* 0x00000011081c7246 */ /* 0x000fe2000380011c */
[----:B------:R-:W-:Y:S01]  /*05f0*/  LDS R13, [R2+0x4480] ;  /* 0x00448000020d7984 */ /* 0x000fe20000000800 */
[C---:B-----5:R-:W-:Y:S02]  /*0600*/  VIADDMNMX R12, R5.reuse, R14, R12, PT ;  /* 0x0000000e050c7246 */ /* 0x060fe4000380010c */
[----:B------:R-:W-:Y:S01]  /*0610*/  VIADDMNMX R16, R5, R18, R16, PT ;  /* 0x0000001205107246 */ /* 0x000fe20003800110 */
[----:B------:R-:W0:Y:S01]  /*0620*/  LDS.128 R8, [R0+0x2010] ;  /* 0x0020100000087984 */ /* 0x000e220000000c00 */
[C---:B------:R-:W-:Y:S02]  /*0630*/  VIADDMNMX R14, R3.reuse, R14, R29, PT ;  /* 0x0000000e030e7246 */ /* 0x040fe4000380011d */
[----:B------:R-:W-:Y:S01]  /*0640*/  VIADDMNMX R18, R3, R18, R28, PT ;  /* 0x0000001203127246 */ /* 0x000fe2000380011c */
[----:B------:R-:W1:Y:S04]  /*0650*/  LDS.128 R4, [R0+0x10] ;  /* 0x0000100000047984 */ /* 0x000e680000000c00 */
[----:B------:R-:W2:Y:S04]  /*0660*/  LDS R3, [R2+0x4400] ;  /* 0x0044000002037984 */ /* 0x000ea80000000800 */
[----:B------:R-:W3:Y:S04]  /*0670*/  LDS R17, [R2+0x4500] ;  /* 0x0045000002117984 */ /* 0x000ee80000000800 */
[----:B------:R-:W4:Y:S01]  /*0680*/  LDS R28, [R2+0x4580] ;  /* 0x00458000021c7984 */ /* 0x000f220000000800 */
[----:B------:R-:W-:-:S02]  /*0690*/  VIADDMNMX R12, R26, R15, R12, PT ;  /* 0x0000000f1a0c7246 */ /* 0x000fc4000380010c */
[----:B------:R-:W-:Y:S02]  /*06a0*/  VIADDMNMX R14, R24, R15, R14, PT ;  /* 0x0000000f180e7246 */ /* 0x000fe4000380010e */
[----:B------:R-:W5:Y:S01]  /*06b0*/  LDS R15, [R2+0x4680] ;  /* 0x00468000020f7984 */ /* 0x000f620000000800 */
[-C--:B------:R-:W-:Y:S02]  /*06c0*/  VIADDMNMX R16, R26, R19.reuse, R16, PT ;  /* 0x000000131a107246 */ /* 0x080fe40003800110 */
[----:B------:R-:W-:Y:S01]  /*06d0*/  VIADDMNMX R18, R24, R19, R18, PT ;  /* 0x0000001318127246 */ /* 0x000fe20003800112 */
[----:B------:R-:W-:Y:S04]  /*06e0*/  LDS R26, [R2+0x4780] ;  /* 0x00478000021a7984 */ /* 0x000fe80000000800 */
[----:B------:R-:W5:Y:S01]  /*06f0*/  LDS R24, [R2+0x4700] ;  /* 0x0047000002187984 */ /* 0x000f620000000800 */
[----:B0-----:R-:W-:-:S02]  /*0700*/  VIADDMNMX R18, R13, R8, R18, PT ;  /* 0x000000080d127246 */ /* 0x001fc40003800112 */
[-C--:B-1----:R-:W-:Y:S02]  /*0710*/  VIADDMNMX R14, R13, R4.reuse, R14, PT ;  /* 0x000000040d0e7246 */ /* 0x082fe4000380010e */
[C---:B--2---:R-:W-:Y:S02]  /*0720*/  VIADDMNMX R12, R3.reuse, R4, R12, PT ;  /* 0x00000004030c7246 */ /* 0x044fe4000380010c */
[----:B------:R-:W-:Y:S02]  /*0730*/  VIADDMNMX R16, R3, R8, R16, PT ;  /* 0x0000000803107246 */ /* 0x000fe40003800110 */
[C---:B---3--:R-:W-:Y:S01]  /*0740*/  VIADDMNMX R4, R17.reuse, R5, R12, PT ;  /* 0x0000000511047246 */ /* 0x048fe2000380010c */
[----:B------:R-:W-:Y:S01]  /*0750*/  LDS R3, [R2+0x4800] ;  /* 0x0048000002037984 */ /* 0x000fe20000000800 */
[----:B------:R-:W-:Y:S02]  /*0760*/  VIADDMNMX R8, R17, R9, R16, PT ;  /* 0x0000000911087246 */ /* 0x000fe40003800110 */
[----:B----4-:R-:W-:-:S02]  /*0770*/  VIADDMNMX R14, R28, R5, R14, PT ;  /* 0x000000051c0e7246 */ /* 0x010fc4000380010e */
[----:B------:R-:W-:Y:S01]  /*0780*/  VIADDMNMX R18, R28, R9, R18, PT ;  /* 0x000000091c127246 */ /* 0x000fe20003800112 */
[----:B------:R-:W-:Y:S01]  /*0790*/  LDS R5, [R2+0x4880] ;  /* 0x0048800002057984 */ /* 0x000fe20000000800 */
[C---:B------:R-:W-:Y:S02]  /*07a0*/  VIADDMNMX R4, R25.reuse, R6, R4, PT ;  /* 0x0000000619047246 */ /* 0x040fe40003800104 */
[----:B------:R-:W-:Y:S01]  /*07b0*/  VIADDMNMX R8, R25, R10, R8, PT ;  /* 0x0000000a19087246 */ /* 0x000fe20003800108 */
[----:B------:R-:W-:Y:S01]  /*07c0*/  LDS R9, [R2+0x4900] ;  /* 0x0049000002097984 */ /* 0x000fe20000000800 */
[C---:B-----5:R-:W-:Y:S02]  /*07d0*/  VIADDMNMX R6, R15.reuse, R6, R14, PT ;  /* 0x000000060f067246 */ /* 0x060fe4000380010e */
[----:B------:R-:W-:Y:S01]  /*07e0*/  VIADDMNMX R10, R15, R10, R18, PT ;  /* 0x0000000a0f0a7246 */ /* 0x000fe20003800112 */
[----:B------:R-:W-:Y:S04]  /*07f0*/  LDS R28, [R2+0x4980] ;  /* 0x00498000021c7984 */ /* 0x000fe80000000800 */
[----:B------:R-:W0:Y:S04]  /*0800*/  LDS.128 R12, [R0+0x20] ;  /* 0x00002000000c7984 */ /* 0x000e280000000c00 */
[----:B------:R-:W1:Y:S01]  /*0810*/  LDS.128 R16, [R0+0x2020] ;  /* 0x0020200000107984 */ /* 0x000e620000000c00 */
[----:B------:R-:W-:-:S02]  /*0820*/  VIADDMNMX R4, R24, R7, R4, PT ;  /* 0x0000000718047246 */ /* 0x000fc40003800104 */
[----:B------:R-:W-:Y:S01]  /*0830*/  VIADDMNMX R6, R26, R7, R6, PT ;  /* 0x000000071a067246 */ /* 0x000fe20003800106 */
[----:B------:R-:W2:Y:S04]  /*0840*/  LDS R25, [R2+0x4a00] ;  /* 0x004a000002197984 */ /* 0x000ea80000000800 */
[----:B------:R-:W3:Y:S01]  /*0850*/  LDS R7, [R2+0x4a80] ;  /* 0x004a800002077984 */ /* 0x000ee20000000800 */
[-C--:B------:R-:W-:Y:S02]  /*0860*/  VIADDMNMX R8, R24, R11.reuse, R8, PT ;  /* 0x0000000b18087246 */ /* 0x080fe40003800108 */
[----:B------:R-:W-:Y:S01]  /*0870*/  VIADDMNMX R10, R26, R11, R10, PT ;  /* 0x0000000b1a0a7246 */ /* 0x000fe2000380010a */
[----:B------:R-:W4:Y:S04]  /*0880*/  LDS R24, [R2+0x4b00] ;  /* 0x004b000002187984 */ /* 0x000f280000000800 */
[----:B------:R-:W5:Y:S01]  /*0890*/  LDS R26, [R2+0x4b80] ;  /* 0x004b8000021a7984 */ /* 0x000f620000000800 */
[----:B0-----:R-:W-:-:S02]  /*08a0*/  VIADDMNMX R4, R3, R12, R4, PT ;  /* 0x0000000c03047246 */ /* 0x001fc40003800104 */
[----:B------:R-:W-:Y:S02]  /*08b0*/  VIADDMNMX R6, R5, R12, R6, PT ;  /* 0x0000000c05067246 */ /* 0x000fe40003800106 */
[-C--:B-1----:R-:W-:Y:S02]  /*08c0*/  VIADDMNMX R8, R3, R16.reuse, R8, PT ;  /* 0x0000001003087246 */ /* 0x082fe40003800108 */
[----:B------:R-:W-:Y:S01]  /*08d0*/  VIADDMNMX R10, R5, R16, R10, PT ;  /* 0x00000010050a7246 */ /* 0x000fe2000380010a */
[----:B------:R-:W-:Y:S01]  /*08e0*/  LDS R3, [R2+0x4c00] ;  /* 0x004c000002037984 */ /* 0x000fe20000000800 */
[C---:B------:R-:W-:Y:S02]  /*08f0*/  VIADDMNMX R4, R9.reuse, R13, R4, PT ;  /* 0x0000000d09047246 */ /* 0x040fe40003800104 */
[----:B------:R-:W-:Y:S02]  /*0900*/  VIADDMNMX R8, R9, R17, R8, PT ;  /* 0x0000001109087246 */ /* 0x000fe40003800108 */
[----:B------:R-:W-:-:S02]  /*0910*/  VIADDMNMX R6, R28, R13, R6, PT ;  /* 0x0000000d1c067246 */ /* 0x000fc40003800106 */
[----:B------:R-:W-:Y:S01]  /*0920*/  VIADDMNMX R10, R28, R17, R10, PT ;  /* 0x000000111c0a7246 */ /* 0x000fe2000380010a */
[----:B------:R-:W-:Y:S01]  /*0930*/  LDS R13, [R2+0x4c80] ;  /* 0x004c8000020d7984 */ /* 0x000fe20000000800 */
[C---:B--2---:R-:W-:Y:S02]  /*0940*/  VIADDMNMX R12, R25.reuse, R14, R4, PT ;  /* 0x0000000e190c7246 */ /* 0x044fe40003800104 */
[----:B------:R-:W-:Y:S01]  /*0950*/  VIADDMNMX R16, R25, R18, R8, PT ;  /* 0x0000001219107246 */ /* 0x000fe20003800108 */
[----:B------:R-:W-:Y:S01]  /*0960*/  LDS R17, [R2+0x4d00] ;  /* 0x004d000002117984 */ /* 0x000fe20000000800 */
[C---:B---3--:R-:W-:Y:S02]  /*0970*/  VIADDMNMX R14, R7.reuse, R14, R6, PT ;  /* 0x0000000e070e7246 */ /* 0x048fe40003800106 */
[----:B------:R-:W-:Y:S01]  /*0980*/  VIADDMNMX R18, R7, R18, R10, PT ;  /* 0x0000001207127246 */ /* 0x000fe2000380010a */
[----:B------:R-:W-:Y:S04]  /*0990*/  LDS R28, [R2+0x4d80] ;  /* 0x004d8000021c7984 */ /* 0x000fe80000000800 */
[----:B------:R-:W0:Y:S04]  /*09a0*/  LDS.128 R4, [R0+0x30] ;  /* 0x0000300000047984 */ /* 0x000e280000000c00 */
[----:B------:R-:W1:Y:S01]  /*09b0*/  LDS.128 R8, [R0+0x2030] ;  /* 0x0020300000087984 */ /* 0x000e620000000c00 */
[----:B----4-:R-:W-:-:S02]  /*09c0*/  VIADDMNMX R12, R24, R15, R12, PT ;  /* 0x0000000f180c7246 */ /* 0x010fc4000380010c */
[----:B-----5:R-:W-:Y:S01]  /*09d0*/  VIADDMNMX R14, R26, R15, R14, PT ;  /* 0x0000000f1a0e7246 */ /* 0x020fe2000380010e */
        /* <DEDUP_REMOVED lines=288> */
[----:B------:R-:W-:-:S03]  /*1be0*/  VIADDMNMX R8, R24, R11, R8, PT ;  /* 0x0000000b18087246 */ /* 0x000fc60003800108 */
[----:B------:R-:W4:Y:S01]  /*1bf0*/  LDS R24, [R2+0x7b00] ;  /* 0x007b000002187984 */ /* 0x000f220000000800 */
[----:B------:R-:W-:-:S03]  /*1c00*/  VIADDMNMX R10, R26, R11, R10, PT ;  /* 0x0000000b1a0a7246 */ /* 0x000fc6000380010a */
[----:B------:R-:W5:Y:S01]  /*1c10*/  LDS R26, [R2+0x7b80] ;  /* 0x007b8000021a7984 */ /* 0x000f620000000800 */
[-C--:B0-----:R-:W-:Y:S02]  /*1c20*/  VIADDMNMX R4, R3, R12.reuse, R4, PT ;  /* 0x0000000c03047246 */ /* 0x081fe40003800104 */
[----:B------:R-:W-:Y:S02]  /*1c30*/  VIADDMNMX R6, R5, R12, R6, PT ;  /* 0x0000000c05067246 */ /* 0x000fe40003800106 */
[-C--:B-1----:R-:W-:Y:S02]  /*1c40*/  VIADDMNMX R8, R3, R16.reuse, R8, PT ;  /* 0x0000001003087246 */ /* 0x082fe40003800108 */
[----:B------:R-:W-:Y:S01]  /*1c50*/  VIADDMNMX R10, R5, R16, R10, PT ;  /* 0x00000010050a7246 */ /* 0x000fe2000380010a */
[----:B------:R-:W-:Y:S01]  /*1c60*/  LDS R3, [R2+0x7c80] ;  /* 0x007c800002037984 */ /* 0x000fe20000000800 */
[C---:B------:R-:W-:Y:S02]  /*1c70*/  VIADDMNMX R4, R9.reuse, R13, R4, PT ;  /* 0x0000000d09047246 */ /* 0x040fe40003800104 */
[----:B------:R-:W-:Y:S01]  /*1c80*/  VIADDMNMX R8, R9, R17, R8, PT ;  /* 0x0000001109087246 */ /* 0x000fe20003800108 */
[----:B------:R-:W-:Y:S01]  /*1c90*/  LDS R16, [R2+0x7d80] ;  /* 0x007d800002107984 */ /* 0x000fe20000000800 */
        /* <DEDUP_REMOVED lines=9> */
[----:B------:R-:W0:Y:S01]  /*1d30*/  LDS.128 R4, [R0+0xf0] ;  /* 0x0000f00000047984 */ /* 0x000e220000000c00 */
[----:B----4-:R-:W-:-:S03]  /*1d40*/  VIADDMNMX R12, R24, R15, R12, PT ;  /* 0x0000000f180c7246 */ /* 0x010fc6000380010c */
[----:B------:R-:W1:Y:S01]  /*1d50*/  LDS.128 R8, [R0+0x20f0] ;  /* 0x0020f00000087984 */ /* 0x000e620000000c00 */
[----:B------:R-:W-:-:S03]  /*1d60*/  VIADDMNMX R25, R24, R19, R25, PT ;  /* 0x0000001318197246 */ /* 0x000fc60003800119 */
[----:B------:R-:W2:Y:S01]  /*1d70*/  LDS R24, [R2+0x7d00] ;  /* 0x007d000002187984 */ /* 0x000ea20000000800 */
[----:B-----5:R-:W-:-:S03]  /*1d80*/  VIADDMNMX R27, R26, R15, R14, PT ;  /* 0x0000000f1a1b7246 */ /* 0x020fc6000380010e */
[----:B------:R-:W3:Y:S04]  /*1d90*/  LDS R15, [R2+0x7e80] ;  /* 0x007e8000020f7984 */ /* 0x000ee80000000800 */
[----:B------:R-:W4:Y:S01]  /*1da0*/  LDS R14, [R2+0x7f80] ;  /* 0x007f8000020e7984 */ /* 0x000f220000000800 */
[----:B------:R-:W-:Y:S02]  /*1db0*/  VIADDMNMX R18, R26, R19, R18, PT ;  /* 0x000000131a127246 */ /* 0x000fe40003800112 */
[-C--:B0-----:R-:W-:Y:S02]  /*1dc0*/  VIADDMNMX R27, R3, R4.reuse, R27, PT ;  /* 0x00000004031b7246 */ /* 0x081fe4000380011b */
[C---:B------:R-:W-:Y:S02]  /*1dd0*/  VIADDMNMX R12, R13.reuse, R4, R12, PT ;  /* 0x000000040d0c7246 */ /* 0x040fe4000380010c */
[----:B-1----:R-:W-:-:S02]  /*1de0*/  VIADDMNMX R25, R13, R8, R25, PT ;  /* 0x000000080d197246 */ /* 0x002fc40003800119 */
[----:B------:R-:W-:Y:S02]  /*1df0*/  VIADDMNMX R18, R3, R8, R18, PT ;  /* 0x0000000803127246 */ /* 0x000fe40003800112 */
[-C--:B------:R-:W-:Y:S02]  /*1e00*/  VIADDMNMX R27, R16, R5.reuse, R27, PT ;  /* 0x00000005101b7246 */ /* 0x080fe4000380011b */
[C---:B--2---:R-:W-:Y:S02]  /*1e10*/  VIADDMNMX R12, R24.reuse, R5, R12, PT ;  /* 0x00000005180c7246 */ /* 0x044fe4000380010c */
[-C--:B------:R-:W-:Y:S02]  /*1e20*/  VIADDMNMX R25, R24, R9.reuse, R25, PT ;  /* 0x0000000918197246 */ /* 0x080fe40003800119 */
[----:B------:R-:W-:Y:S02]  /*1e30*/  VIADDMNMX R18, R16, R9, R18, PT ;  /* 0x0000000910127246 */ /* 0x000fe40003800112 */
[----:B---3--:R-:W-:-:S02]  /*1e40*/  VIADDMNMX R27, R15, R6, R27, PT ;  /* 0x000000060f1b7246 */ /* 0x008fc4000380011b */
[C---:B------:R-:W-:Y:S02]  /*1e50*/  VIADDMNMX R12, R17.reuse, R6, R12, PT ;  /* 0x00000006110c7246 */ /* 0x040fe4000380010c */
[-C--:B------:R-:W-:Y:S02]  /*1e60*/  VIADDMNMX R25, R17, R10.reuse, R25, PT ;  /* 0x0000000a11197246 */ /* 0x080fe40003800119 */
[----:B------:R-:W-:Y:S02]  /*1e70*/  VIADDMNMX R18, R15, R10, R18, PT ;  /* 0x0000000a0f127246 */ /* 0x000fe40003800112 */
[-C--:B----4-:R-:W-:Y:S02]  /*1e80*/  VIADDMNMX R27, R14, R7.reuse, R27, PT ;  /* 0x000000070e1b7246 */ /* 0x090fe4000380011b */
[C---:B------:R-:W-:Y:S02]  /*1e90*/  VIADDMNMX R7, R28.reuse, R7, R12, PT ;  /* 0x000000071c077246 */ /* 0x040fe4000380010c */
[----:B------:R-:W-:-:S02]  /*1ea0*/  VIADDMNMX R25, R28, R11, R25, PT ;  /* 0x0000000b1c197246 */ /* 0x000fc40003800119 */
[----:B------:R-:W-:Y:S01]  /*1eb0*/  VIADDMNMX R11, R14, R11, R18, PT ;  /* 0x0000000b0e0b7246 */ /* 0x000fe20003800112 */
[----:B------:R-:W-:Y:S04]  /*1ec0*/  STG.E desc[UR6][R22.64+0x80], R27 ;  /* 0x0000801b16007986 */ /* 0x000fe8000c101906 */
[----:B------:R-:W-:Y:S04]  /*1ed0*/  STG.E desc[UR6][R22.64], R7 ;  /* 0x0000000716007986 */ /* 0x000fe8000c101906 */
[----:B------:R-:W-:Y:S04]  /*1ee0*/  STG.E desc[UR6][R20.64], R25 ;  /* 0x0000001914007986 */ /* 0x000fe8000c101906 */
[----:B------:R-:W-:Y:S01]  /*1ef0*/  STG.E desc[UR6][R20.64+0x80], R11 ;  /* 0x0000800b14007986 */ /* 0x000fe2000c101906 */
[----:B------:R-:W-:Y:S05]  /*1f00*/  EXIT ;  /* 0x000000000000794d */ /* 0x000fea0003800000 */
.L_x_0:
[----:B------:R-:W-:-:S00]  /*1f10*/  BRA `(.L_x_0) ;  /* 0xfffffffc00fc7947 */ /* 0x000fc0000383ffff */
[----:B------:R-:W-:-:S00]  /*1f20*/  NOP ;  /* 0x0000000000007918 */ /* 0x000fc00000000000 */
        /* <DEDUP_REMOVED lines=13> */
.L_x_5:


//--------------------- .text._Z6phase2Piiii      --------------------------
	.section	.text._Z6phase2Piiii,"ax",@progbits
	.align	128
        .global         _Z6phase2Piiii
        .type           _Z6phase2Piiii,@function
        .size           _Z6phase2Piiii,(.L_x_6 - _Z6phase2Piiii)
        .other          _Z6phase2Piiii,@"STO_CUDA_ENTRY STV_DEFAULT"
_Z6phase2Piiii:
.text._Z6phase2Piiii:
[----:B------:R-:W-:Y:S08]  /*0000*/  LDC R1, c[0x0][0x37c] ;  /* 0x0000df00ff017b82 */ /* 0x000ff00000000800 */
[----:B------:R-:W0:Y:S01]  /*0010*/  S2UR UR4, SR_CTAID.Y ;  /* 0x00000000000479c3 */ /* 0x000e220000002600 */
[----:B------:R-:W1:Y:S01]  /*0020*/  S2R R3, SR_TID.Y ;  /* 0x0000000000037919 */ /* 0x000e620000002200 */
[----:B------:R-:W2:Y:S01]  /*0030*/  LDCU.64 UR6, c[0x0][0x358] ;  /* 0x00006b00ff0677ac */ /* 0x000ea20008000a00 */
[----:B------:R-:W1:Y:S01]  /*0040*/  S2R R0, SR_TID.X ;  /* 0x0000000000007919 */ /* 0x000e620000002100 */
[----:B0-----:R-:W-:-:S04]  /*0050*/  UPRMT UR4, UR4, 0x9910, URZ ;  /* 0x0000991004047896 */ /* 0x001fc800080000ff */
[----:B------:R-:W-:Y:S01]  /*0060*/  UISETP.NE.AND UP0, UPT, UR4, 0x1, UPT ;  /* 0x000000010400788c */ /* 0x000fe2000bf05270 */
[----:B-1----:R-:W-:-:S08]  /*0070*/  IMAD R2, R3, 0x40, R0 ;  /* 0x0000004003027824 */ /* 0x002fd000078e0200 */
[----:B--2---:R-:W-:Y:S05]  /*0080*/  BRA.U !UP0, `(.L_x_1) ;  /* 0x0000005508c87547 */ /* 0x004fea000b800000 */
[----:B------:R-:W-:-:S13]  /*0090*/  ISETP.NE.AND P0, PT, RZ, UR4, PT ;  /* 0x00000004ff007c0c */ /* 0x000fda000bf05270 */
[----:B------:R-:W-:Y:S05]  /*00a0*/  @P0 EXIT ;  /* 0x000000000000094d */ /* 0x000fea0003800000 */
[----:B------:R-:W0:Y:S01]  /*00b0*/  S2R R8, SR_CTAID.X ;  /* 0x0000000000087919 */ /* 0x000e220000002500 */
[----:B------:R-:W0:Y:S02]  /*00c0*/  LDC R9, c[0x0][0x388] ;  /* 0x0000e200ff097b82 */ /* 0x000e240000000800 */
[----:B0-----:R-:W-:-:S13]  /*00d0*/  ISETP.NE.AND P0, PT, R8, R9, PT ;  /* 0x000000090800720c */ /* 0x001fda0003f05270 */
[----:B------:R-:W-:Y:S05]  /*00e0*/  @!P0 EXIT ;  /* 0x000000000000894d */ /* 0x000fea0003800000 */
[----:B------:R-:W0:Y:S01]  /*00f0*/  LDC R10, c[0x0][0x390] ;  /* 0x0000e400ff0a7b82 */ /* 0x000e220000000800 */
[C---:B------:R-:W-:Y:S02]  /*0100*/  IMAD R5, R9.reuse, 0x40, R0 ;  /* 0x0000004009057824 */ /* 0x040fe400078e0200 */
[----:B------:R-:W-:-:S05]  /*0110*/  IMAD R4, R9, 0x40, R3 ;  /* 0x0000004009047824 */ /* 0x000fca00078e0203 */
[----:B------:R-:W1:Y:S01]  /*0120*/  LDC.64 R6, c[0x0][0x380] ;  /* 0x0000e000ff067b82 */ /* 0x000e620000000a00 */
[-C--:B0-----:R-:W-:Y:S02]  /*0130*/  IMAD R11, R4, R10.reuse, R5 ;  /* 0x0000000a040b7224 */ /* 0x081fe400078e0205 */
[----:B------:R-:W-:Y:S02]  /*0140*/  IMAD R4, R8, 0x40, R3 ;  /* 0x0000004008047824 */ /* 0x000fe400078e0203 */
[----:B------:R-:W-:Y:S02]  /*0150*/  IMAD R13, R10, 0x20, R11 ;  /* 0x000000200a0d7824 */ /* 0x000fe400078e020b */
[----:B------:R-:W-:Y:S02]  /*0160*/  IMAD R5, R4, R10, R5 ;  /* 0x0000000a04057224 */ /* 0x000fe400078e0205 */
[----:B-1----:R-:W-:-:S04]  /*0170*/  IMAD.WIDE.U32 R8, R11, 0x4, R6 ;  /* 0x000000040b087825 */ /* 0x002fc800078e0006 */
[----:B------:R-:W-:Y:S02]  /*0180*/  VIADD R11, R11, 0x20 ;  /* 0x000000200b0b7836 */ /* 0x000fe40000000000 */
[----:B------:R-:W-:Y:S01]  /*0190*/  VIADD R15, R13, 0x20 ;  /* 0x000000200d0f7836 */ /* 0x000fe20000000000 */
[----:B------:R-:W2:Y:S01]  /*01a0*/  LDG.E R9, desc[UR6][R8.64] ;  /* 0x0000000608097981 */ /* 0x000ea2000c1e1900 */
[----:B------:R-:W-:Y:S02]  /*01b0*/  IMAD R17, R10, 0x20, R5 ;  /* 0x000000200a117824 */ /* 0x000fe400078e0205 */
[----:B------:R-:W-:-:S04]  /*01c0*/  IMAD.WIDE.U32 R10, R11, 0x4, R6 ;  /* 0x000000040b0a7825 */ /* 0x000fc800078e0006 */
[--C-:B------:R-:W-:Y:S02]  /*01d0*/  IMAD.WIDE.U32 R12, R13, 0x4, R6.reuse ;  /* 0x000000040d0c7825 */ /* 0x100fe400078e0006 */
[----:B------:R-:W3:Y:S02]  /*01e0*/  LDG.E R11, desc[UR6][R10.64] ;  /* 0x000000060a0b7981 */ /* 0x000ee4000c1e1900 */
[--C-:B------:R-:W-:Y:S02]  /*01f0*/  IMAD.WIDE.U32 R14, R15, 0x4, R6.reuse ;  /* 0x000000040f0e7825 */ /* 0x100fe400078e0006 */
[----:B------:R-:W4:Y:S02]  /*0200*/  LDG.E R13, desc[UR6][R12.64] ;  /* 0x000000060c0d7981 */ /* 0x000f24000c1e1900 */
[--C-:B------:R-:W-:Y:S02]  /*0210*/  IMAD.WIDE R4, R5, 0x4, R6.reuse ;  /* 0x0000000405047825 */ /* 0x100fe400078e0206 */
[----:B------:R-:W5:Y:S02]  /*0220*/  LDG.E R15, desc[UR6][R14.64] ;  /* 0x000000060e0f7981 */ /* 0x000f64000c1e1900 */
[----:B------:R-:W-:-:S02]  /*0230*/  IMAD.WIDE R6, R17, 0x4, R6 ;  /* 0x0000000411067825 */ /* 0x000fc400078e0206 */
[----:B------:R-:W5:Y:S04]  /*0240*/  LDG.E R17, desc[UR6][R4.64] ;  /* 0x0000000604117981 */ /* 0x000f68000c1e1900 */
[----:B------:R-:W5:Y:S04]  /*0250*/  LDG.E R19, desc[UR6][R4.64+0x80] ;  /* 0x0000800604137981 */ /* 0x000f68000c1e1900 */
[----:B------:R-:W5:Y:S04]  /*0260*/  LDG.E R21, desc[UR6][R6.64] ;  /* 0x0000000606157981 */ /* 0x000f68000c1e1900 */
[----:B------:R-:W5:Y:S01]  /*0270*/  LDG.E R23, desc[UR6][R6.64+0x80] ;  /* 0x0000800606177981 */ /* 0x000f62000c1e1900 */
[----:B------:R-:W0:Y:S01]  /*0280*/  S2UR UR5, SR_CgaCtaId ;  /* 0x00000000000579c3 */ /* 0x000e220000008800 */
[----:B------:R-:W-:-:S02]  /*0290*/  UMOV UR4, 0x400 ;  /* 0x0000040000047882 */ /* 0x000fc40000000000 */
[----:B0-----:R-:W-:-:S06]  /*02a0*/  ULEA UR4, UR5, UR4, 0x18 ;  /* 0x0000000405047291 */ /* 0x001fcc000f8ec0ff */
[----:B------:R-:W-:Y:S02]  /*02b0*/  LEA R2, R2, UR4, 0x2 ;  /* 0x0000000402027c11 */ /* 0x000fe4000f8e10ff */
[----:B------:R-:W-:Y:S02]  /*02c0*/  LEA R3, R3, UR4, 0x8 ;  /* 0x0000000403037c11 */ /* 0x000fe4000f8e40ff */
[----:B------:R-:W-:Y:S01]  /*02d0*/  LEA R0, R0, UR4, 0x2 ;  /* 0x0000000400007c11 */ /* 0x000fe2000f8e10ff */
[----:B--2---:R-:W-:Y:S04]  /*02e0*/  STS [R2+0x4000], R9 ;  /* 0x0040000902007388 */ /* 0x004fe80000000800 */
[----:B---3--:R-:W-:Y:S04]  /*02f0*/  STS [R2+0x4080], R11 ;  /* 0x0040800b02007388 */ /* 0x008fe80000000800 */
[----:B----4-:R-:W-:Y:S04]  /*0300*/  STS [R2+0x6000], R13 ;  /* 0x0060000d02007388 */ /* 0x010fe80000000800 */
[----:B-----5:R-:W-:Y:S04]  /*0310*/  STS [R2+0x6080], R15 ;  /* 0x0060800f02007388 */ /* 0x020fe80000000800 */
[----:B------:R-:W-:Y:S04]  /*0320*/  STS [R2], R17 ;  /* 0x0000001102007388 */ /* 0x000fe80000000800 */
[----:B------:R-:W-:Y:S04]  /*0330*/  STS [R2+0x80], R19 ;  /* 0x0000801302007388 */ /* 0x000fe80000000800 */
[----:B------:R-:W-:Y:S04]  /*0340*/  STS [R2+0x2000], R21 ;  /* 0x0020001502007388 */ /* 0x000fe80000000800 */
[----:B------:R-:W-:Y:S01]  /*0350*/  STS [R2+0x2080], R23 ;  /* 0x0020801702007388 */ /* 0x000fe20000000800 */
[----:B------:R-:W-:Y:S06]  /*0360*/  BAR.SYNC.DEFER_BLOCKING 0x0 ;  /* 0x0000000000007b1d */ /* 0x000fec0000010000 */
[----:B------:R-:W-:Y:S04]  /*0370*/  LDS R8, [R2] ;  /* 0x0000000002087984 */ /* 0x000fe80000000800 */
[----:B------:R-:W-:Y:S04]  /*0380*/  LDS R9, [R3] ;  /* 0x0000000003097984 */ /* 0x000fe80000000800 */
[----:B------:R-:W0:Y:S02]  /*0390*/  LDS R10, [R0+0x4000] ;  /* 0x00400000000a7984 */ /* 0x000e240000000800 */
[----:B0-----:R-:W-:-:S02]  /*03a0*/  VIADDMNMX R9, R10, R9, R8, PT ;  /* 0x000000090a097246 */ /* 0x001fc40003800108 */
[----:B------:R-:W-:Y:S04]  /*03b0*/  LDS R8, [R2+0x80] ;  /* 0x0000800002087984 */ /* 0x000fe80000000800 */
[----:B------:R-:W-:Y:S04]  /*03c0*/  STS [R2], R9 ;  /* 0x0000000902007388 */ /* 0x000fe80000000800 */
[----:B------:R-:W-:Y:S04]  /*03d0*/  LDS R11, [R3] ;  /* 0x00000000030b7984 */ /* 0x000fe80000000800 */
[----:B------:R-:W0:Y:S02]  /*03e0*/  LDS R10, [R0+0x4080] ;  /* 0x00408000000a7984 */ /* 0x000e240000000800 */
[----:B0-----:R-:W-:-:S02]  /*03f0*/  VIADDMNMX R11, R10, R11, R8, PT ;  /* 0x0000000b0a0b7246 */ /* 0x001fc40003800108 */
[----:B------:R-:W-:Y:S04]  /*0400*/  LDS R8, [R2+0x2000] ;  /* 0x0020000002087984 */ /* 0x000fe80000000800 */
[----:B------:R-:W-:Y:S04]  /*0410*/  STS [R2+0x80], R11 ;  /* 0x0000800b02007388 */ /* 0x000fe80000000800 */
[----:B------:R-:W-:Y:S04]  /*0420*/  LDS R13, [R3+0x2000] ;  /* 0x00200000030d7984 */ /* 0x000fe80000000800 */
[----:B------:R-:W0:Y:S02]  /*0430*/  LDS R10, [R0+0x4000] ;  /* 0x00400000000a7984 */ /* 0x000e240000000800 */
[----:B0-----:R-:W-:-:S02]  /*0440*/  VIADDMNMX R13, R10, R13, R8, PT ;  /* 0x0000000d0a0d7246 */ /* 0x001fc40003800108 */
[----:B------:R-:W-:Y:S04]  /*0450*/  LDS R8, [R2+0x2080] ;  /* 0x0020800002087984 */ /* 0x000fe80000000800 */
[----:B------:R-:W-:Y:S04]  /*0460*/  STS [R2+0x2000], R13 ;  /* 0x0020000d02007388 */ /* 0x000fe80000000800 */
[----:B------:R-:W-:Y:S04]  /*0470*/  LDS R9, [R3+0x2000] ;  /* 0x0020000003097984 */ /* 0x000fe80000000800 */
[----:B------:R-:W0:Y:S02]  /*0480*/  LDS R10, [R0+0x4080] ;  /* 0x00408000000a7984 */ /* 0x000e240000000800 */
[----:B0-----:R-:W-:-:S05]  /*0490*/  VIADDMNMX R9, R10, R9, R8, PT ;  /* 0x000000090a097246 */ /* 0x001fca0003800108 */
[----:B------:R-:W-:Y:S01]  /*04a0*/  STS [R2+0x2080], R9 ;  /* 0x0020800902007388 */ /* 0x000fe20000000800 */
[----:B------:R-:W-:Y:S06]  /*04b0*/  BAR.SYNC.DEFER_BLOCKING 0x0 ;  /* 0x0000000000007b1d */ /* 0x000fec0000010000 */
[----:B------:R-:W-:Y:S04]  /*04c0*/  LDS R8, [R2] ;  /* 0x0000000002087984 */ /* 0x000fe80000000800 */
[----:B------:R-:W-:Y:S04]  /*04d0*/  LDS R11, [R3+0x4] ;  /* 0x00000400030b7984 */ /* 0x000fe80000000800 */
[----:B------:R-:W0:Y:S02]  /*04e0*/  LDS R10, [R0+0x4100] ;  /* 0x00410000000a7984 */ /* 0x000e240000000800 */
[----:B0-----:R-:W-:-:S02]  /*04f0*/  VIADDMNMX R11, R10, R11, R8, PT ;  /* 0x0000000b0a0b7246 */ /* 0x001fc40003800108 */
[----:B------:R-:W-:Y:S04]  /*0500*/  LDS R8, [R2+0x80] ;  /* 0x0000800002087984 */ /* 0x000fe80000000800 */
[----:B------:R-:W-:Y:S04]  /*0510*/  STS [R2], R11 ;  /* 0x0000000b02007388 */ /* 0x000fe80000000800 */
[----:B------:R-:W-:Y:S04]  /*0520*/  LDS R13, [R3+0x4] ;  /* 0x00000400030d7984 */ /* 0x000fe80000000800 */
        /* <DEDUP_REMOVED lines=1312> */
[----:B------:R-:W0:Y:S04]  /*5730*/  LDS R10, [R0+0x7f80] ;  /* 0x007f8000000a7984 */ /* 0x000e280000000800 */
[----:B------:R-:W-:Y:S04]  /*5740*/  STG.E desc[UR6][R4.64], R9 ;  /* 0x0000000904007986 */ /* 0x000fe8000c101906 */
[----:B------:R-:W-:Y:S04]  /*5750*/  STG.E desc[UR6][R4.64+0x80], R11 ;  /* 0x0000800b04007986 */ /* 0x000fe8000c101906 */
[----:B------:R-:W-:Y:S01]  /*5760*/  STG.E desc[UR6][R6.64], R13 ;  /* 0x0000000d06007986 */ /* 0x000fe2000c101906 */
[----:B0-----:R-:W-:-:S05]  /*5770*/  VIADDMNMX R15, R10, R15, R8, PT ;  /* 0x0000000f0a0f7246 */ /* 0x001fca0003800108 */
[----:B------:R-:W-:Y:S04]  /*5780*/  STG.E desc[UR6][R6.64+0x80], R15 ;  /* 0x0000800f06007986 */ /* 0x000fe8000c101906 */
[----:B------:R-:W-:Y:S01]  /*5790*/  STS [R2+0x2080], R15 ;  /* 0x0020800f02007388 */ /* 0x000fe20000000800 */
[----:B------:R-:W-:Y:S05]  /*57a0*/  EXIT ;  /* 0x000000000000794d */ /* 0x000fea0003800000 */
.L_x_1:
[----:B------:R-:W0:Y:S01]  /*57b0*/  S2R R9, SR_CTAID.X ;  /* 0x0000000000097919 */ /* 0x000e220000002500 */
[----:B------:R-:W0:Y:S02]  /*57c0*/  LDC R4, c[0x0][0x388] ;  /* 0x0000e200ff047b82 */ /* 0x000e240000000800 */
[----:B0-----:R-:W-:-:S13]  /*57d0*/  ISETP.NE.AND P0, PT, R9, R4, PT ;  /* 0x000000040900720c */ /* 0x001fda0003f05270 */
[----:B------:R-:W-:Y:S05]  /*57e0*/  @!P0 EXIT ;  /* 0x000000000000894d */ /* 0x000fea0003800000 */
[----:B------:R-:W0:Y:S01]  /*57f0*/  LDC R8, c[0x0][0x390] ;  /* 0x0000e400ff087b82 */ /* 0x000e220000000800 */
[C---:B------:R-:W-:Y:S02]  /*5800*/  IMAD R5, R4.reuse, 0x40, R3 ;  /* 0x0000004004057824 */ /* 0x040fe400078e0203 */
[--C-:B------:R-:W-:Y:S02]  /*5810*/  IMAD R10, R4, 0x40, R0.reuse ;  /* 0x00000040040a7824 */ /* 0x100fe400078e0200 */
[----:B------:R-:W-:-:S03]  /*5820*/  IMAD R4, R9, 0x40, R0 ;  /* 0x0000004009047824 */ /* 0x000fc600078e0200 */
[----:B------:R-:W1:Y:S01]  /*5830*/  LDC.64 R6, c[0x0][0x380] ;  /* 0x0000e000ff067b82 */ /* 0x000e620000000a00 */
[----:B0-----:R-:W-:-:S04]  /*5840*/  IMAD R5, R5, R8, RZ ;  /* 0x0000000805057224 */ /* 0x001fc800078e02ff */
[--C-:B------:R-:W-:Y:S02]  /*5850*/  IMAD R13, R8, 0x20, R5.reuse ;  /* 0x00000020080d7824 */ /* 0x100fe400078e0205 */
[C---:B------:R-:W-:Y:S02]  /*5860*/  IMAD.IADD R11, R10.reuse, 0x1, R5 ;  /* 0x000000010a0b7824 */ /* 0x040fe400078e0205 */
[----:B------:R-:W-:Y:S02]  /*5870*/  IMAD.IADD R15, R10, 0x1, R13 ;  /* 0x000000010a0f7824 */ /* 0x000fe400078e020d */
[----:B-1----:R-:W-:-:S04]  /*5880*/  IMAD.WIDE.U32 R8, R11, 0x4, R6 ;  /* 0x000000040b087825 */ /* 0x002fc800078e0006 */
[----:B------:R-:W-:Y:S02]  /*5890*/  VIADD R11, R11, 0x20 ;  /* 0x000000200b0b7836 */ /* 0x000fe40000000000 */
[C---:B------:R-:W-:Y:S01]  /*58a0*/  IMAD.IADD R5, R4.reuse, 0x1, R5 ;  /* 0x0000000104057824 */ /* 0x040fe200078e0205 */
[----:B------:R-:W2:Y:S01]  /*58b0*/  LDG.E R9, desc[UR6][R8.64] ;  /* 0x0000000608097981 */ /* 0x000ea2000c1e1900 */
[C---:B------:R-:W-:Y:S02]  /*58c0*/  VIADD R19, R15.reuse, 0x20 ;  /* 0x000000200f137836 */ /* 0x040fe40000000000 */
[----:B------:R-:W-:Y:S02]  /*58d0*/  IMAD.IADD R17, R4, 0x1, R13 ;  /* 0x0000000104117824 */ /* 0x000fe400078e020d */
        /* <DEDUP_REMOVED lines=28> */
[----:B------:R-:W-:Y:S04]  /*5aa0*/  LDS R9, [R3+0x4000] ;  /* 0x0040000003097984 */ /* 0x000fe80000000800 */
[----:B------:R-:W0:Y:S02]  /*5ab0*/  LDS R10, [R0] ;  /* 0x00000000000a7984 */ /* 0x000e240000000800 */
        /* <DEDUP_REMOVED lines=9> */
[----:B------:R-:W0:Y:S02]  /*5b50*/  LDS R10, [R0] ;  /* 0x00000000000a7984 */ /* 0x000e240000000800 */
        /* <DEDUP_REMOVED lines=1335> */
.L_x_2:
        /* <DEDUP_REMOVED lines=11> */
.L_x_6:


//--------------------- .text._Z6phase1Piiii      --------------------------
	.section	.text._Z6phase1Piiii,"ax",@progbits
	.align	128
        .global         _Z6phase1Piiii
        .type           _Z6phase1Piiii,@function
        .size           _Z6phase1Piiii,(.L_x_7 - _Z6phase1Piiii)
        .other          _Z6phase1Piiii,@"STO_CUDA_ENTRY STV_DEFAULT"
_Z6phase1Piiii:
.text._Z6phase1Piiii:
[----:B------:R-:W-:Y:S01]  /*0000*/  LDC R1, c[0x0][0x37c] ;  /* 0x0000df00ff017b82 */ /* 0x000fe20000000800 */
[----:B------:R-:W0:Y:S07]  /*0010*/  S2R R10, SR_TID.Y ;  /* 0x00000000000a7919 */ /* 0x000e2e0000002200 */
[----:B------:R-:W0:Y:S01]  /*0020*/  LDC R3, c[0x0][0x388] ;  /* 0x0000e200ff037b82 */ /* 0x000e220000000800 */
[----:B------:R-:W1:Y:S01]  /*0030*/  LDCU.64 UR6, c[0x0][0x358] ;  /* 0x00006b00ff0677ac */ /* 0x000e620008000a00 */
[----:B------:R-:W2:Y:S06]  /*0040*/  S2R R21, SR_TID.X ;  /* 0x0000000000157919 */ /* 0x000eac0000002100 */
[----:B------:R-:W3:Y:S08]  /*0050*/  LDC R2, c[0x0][0x390] ;  /* 0x0000e400ff027b82 */ /* 0x000ef00000000800 */
[----:B------:R-:W4:Y:S01]  /*0060*/  LDC.64 R8, c[0x0][0x380] ;  /* 0x0000e000ff087b82 */ /* 0x000f220000000a00 */
[----:B0-----:R-:W-:-:S02]  /*0070*/  IMAD R0, R3, 0x40, R10 ;  /* 0x0000004003007824 */ /* 0x001fc400078e020a */
[----:B--2---:R-:W-:-:S04]  /*0080*/  IMAD R3, R3, 0x40, R21 ;  /* 0x0000004003037824 */ /* 0x004fc800078e0215 */
[----:B---3--:R-:W-:-:S04]  /*0090*/  IMAD R3, R0, R2, R3 ;  /* 0x0000000200037224 */ /* 0x008fc800078e0203 */
[----:B------:R-:W-:Y:S02]  /*00a0*/  IMAD R7, R2, 0x20, R3 ;  /* 0x0000002002077824 */ /* 0x000fe400078e0203 */
[----:B------:R-:W-:Y:S02]  /*00b0*/  VIADD R5, R3, 0x20 ;  /* 0x0000002003057836 */ /* 0x000fe40000000000 */
[----:B------:R-:W-:Y:S02]  /*00c0*/  VIADD R11, R7, 0x20 ;  /* 0x00000020070b7836 */ /* 0x000fe40000000000 */
[----:B----4-:R-:W-:-:S04]  /*00d0*/  IMAD.WIDE.U32 R2, R3, 0x4, R8 ;  /* 0x0000000403027825 */ /* 0x010fc800078e0008 */
[--C-:B------:R-:W-:Y:S01]  /*00e0*/  IMAD.WIDE.U32 R4, R5, 0x4, R8.reuse ;  /* 0x0000000405047825 */ /* 0x100fe200078e0008 */
[----:B-1----:R-:W2:Y:S03]  /*00f0*/  LDG.E R13, desc[UR6][R2.64] ;  /* 0x00000006020d7981 */ /* 0x002ea6000c1e1900 */
[--C-:B------:R-:W-:Y:S01]  /*0100*/  IMAD.WIDE.U32 R6, R7, 0x4, R8.reuse ;  /* 0x0000000407067825 */ /* 0x100fe200078e0008 */
[----:B------:R-:W3:Y:S03]  /*0110*/  LDG.E R15, desc[UR6][R4.64] ;  /* 0x00000006040f7981 */ /* 0x000ee6000c1e1900 */
[----:B------:R-:W-:Y:S01]  /*0120*/  IMAD.WIDE.U32 R8, R11, 0x4, R8 ;  /* 0x000000040b087825 */ /* 0x000fe200078e0008 */
[----:B------:R-:W4:Y:S04]  /*0130*/  LDG.E R17, desc[UR6][R6.64] ;  /* 0x0000000606117981 */ /* 0x000f28000c1e1900 */
[----:B------:R-:W5:Y:S01]  /*0140*/  LDG.E R19, desc[UR6][R8.64] ;  /* 0x0000000608137981 */ /* 0x000f62000c1e1900 */
[----:B------:R-:W0:Y:S01]  /*0150*/  S2UR UR5, SR_CgaCtaId ;  /* 0x00000000000579c3 */ /* 0x000e220000008800 */
[----:B------:R-:W-:Y:S01]  /*0160*/  UMOV UR4, 0x400 ;  /* 0x0000040000047882 */ /* 0x000fe20000000000 */
[----:B------:R-:W-:Y:S01]  /*0170*/  IMAD R0, R10, 0x40, R21 ;  /* 0x000000400a007824 */ /* 0x000fe200078e0215 */
[----:B0-----:R-:W-:-:S06]  /*0180*/  ULEA UR4, UR5, UR4, 0x18 ;  /* 0x0000000405047291 */ /* 0x001fcc000f8ec0ff */
[----:B------:R-:W-:Y:S02]  /*0190*/  LEA R0, R0, UR4, 0x2 ;  /* 0x0000000400007c11 */ /* 0x000fe4000f8e10ff */
[----:B------:R-:W-:Y:S02]  /*01a0*/  LEA R10, R10, UR4, 0x8 ;  /* 0x000000040a0a7c11 */ /* 0x000fe4000f8e40ff */
[----:B------:R-:W-:-:S03]  /*01b0*/  LEA R11, R21, UR4, 0x2 ;  /* 0x00000004150b7c11 */ /* 0x000fc6000f8e10ff */
[----:B------:R-:W-:Y:S02]  /*01c0*/  VIADD R10, R10, 0x2000 ;  /* 0x000020000a0a7836 */ /* 0x000fe40000000000 */
[----:B------:R-:W-:Y:S01]  /*01d0*/  VIADD R11, R11, 0x200 ;  /* 0x000002000b0b7836 */ /* 0x000fe20000000000 */
[----:B------:R-:W-:Y:S01]  /*01e0*/  UMOV UR4, 0x2000 ;  /* 0x0000200000047882 */ /* 0x000fe20000000000 */
[----:B--2---:R0:W-:Y:S04]  /*01f0*/  STS [R0], R13 ;  /* 0x0000000d00007388 */ /* 0x0041e80000000800 */
[----:B---3--:R0:W-:Y:S04]  /*0200*/  STS [R0+0x80], R15 ;  /* 0x0000800f00007388 */ /* 0x0081e80000000800 */
[----:B----4-:R0:W-:Y:S04]  /*0210*/  STS [R0+0x2000], R17 ;  /* 0x0020001100007388 */ /* 0x0101e80000000800 */
[----:B-----5:R0:W-:Y:S02]  /*0220*/  STS [R0+0x2080], R19 ;  /* 0x0020801300007388 */ /* 0x0201e40000000800 */
.L_x_3:
[----:B------:R-:W-:Y:S01]  /*0230*/  BAR.SYNC.DEFER_BLOCKING 0x0 ;  /* 0x0000000000007b1d */ /* 0x000fe20000010000 */
[----:B------:R-:W-:-:S04]  /*0240*/  UIADD3 UR4, UPT, UPT, UR4, 0x10, URZ ;  /* 0x0000001004047890 */ /* 0x000fc8000fffe0ff */
[----:B------:R-:W-:Y:S01]  /*0250*/  UISETP.NE.AND UP0, UPT, UR4, 0x2100, UPT ;  /* 0x000021000400788c */ /* 0x000fe2000bf05270 */
[----:B------:R-:W-:Y:S04]  /*0260*/  LDS R12, [R0] ;  /* 0x00000000000c7984 */ /* 0x000fe80000000800 */
[----:B01----:R-:W-:Y:S04]  /*0270*/  LDS R13, [R10+-0x2000] ;  /* 0xffe000000a0d7984 */ /* 0x003fe80000000800 */
[----:B------:R-:W0:Y:S02]  /*0280*/  LDS R14, [R11+-0x200] ;  /* 0xfffe00000b0e7984 */ /* 0x000e240000000800 */
[----:B0-----:R-:W-:-:S02]  /*0290*/  VIADDMNMX R13, R14, R13, R12, PT ;  /* 0x0000000d0e0d7246 */ /* 0x001fc4000380010c */
[----:B------:R-:W-:Y:S04]  /*02a0*/  LDS R12, [R0+0x80] ;  /* 0x00008000000c7984 */ /* 0x000fe80000000800 */
[----:B------:R-:W-:Y:S04]  /*02b0*/  STS [R0], R13 ;  /* 0x0000000d00007388 */ /* 0x000fe80000000800 */
[----:B------:R-:W-:Y:S04]  /*02c0*/  LDS R15, [R10+-0x2000] ;  /* 0xffe000000a0f7984 */ /* 0x000fe80000000800 */
[----:B------:R-:W0:Y:S02]  /*02d0*/  LDS R14, [R11+-0x180] ;  /* 0xfffe80000b0e7984 */ /* 0x000e240000000800 */
[----:B0-----:R-:W-:-:S02]  /*02e0*/  VIADDMNMX R15, R14, R15, R12, PT ;  /* 0x0000000f0e0f7246 */ /* 0x001fc4000380010c */
[----:B------:R-:W-:Y:S04]  /*02f0*/  LDS R12, [R0+0x2000] ;  /* 0x00200000000c7984 */ /* 0x000fe80000000800 */
[----:B------:R-:W-:Y:S04]  /*0300*/  STS [R0+0x80], R15 ;  /* 0x0000800f00007388 */ /* 0x000fe80000000800 */
[----:B------:R-:W-:Y:S04]  /*0310*/  LDS R17, [R10] ;  /* 0x000000000a117984 */ /* 0x000fe80000000800 */
[----:B------:R-:W0:Y:S02]  /*0320*/  LDS R14, [R11+-0x200] ;  /* 0xfffe00000b0e7984 */ /* 0x000e240000000800 */
[----:B0-----:R-:W-:-:S02]  /*0330*/  VIADDMNMX R17, R14, R17, R12, PT ;  /* 0x000000110e117246 */ /* 0x001fc4000380010c */
[----:B------:R-:W-:Y:S04]  /*0340*/  LDS R12, [R0+0x2080] ;  /* 0x00208000000c7984 */ /* 0x000fe80000000800 */
[----:B------:R-:W-:Y:S04]  /*0350*/  STS [R0+0x2000], R17 ;  /* 0x0020001100007388 */ /* 0x000fe80000000800 */
[----:B------:R-:W-:Y:S04]  /*0360*/  LDS R13, [R10] ;  /* 0x000000000a0d7984 */ /* 0x000fe80000000800 */
[----:B------:R-:W0:Y:S02]  /*0370*/  LDS R14, [R11+-0x180] ;  /* 0xfffe80000b0e7984 */ /* 0x000e240000000800 */
[----:B0-----:R-:W-:-:S05]  /*0380*/  VIADDMNMX R13, R14, R13, R12, PT ;  /* 0x0000000d0e0d7246 */ /* 0x001fca000380010c */
[----:B------:R-:W-:Y:S01]  /*0390*/  STS [R0+0x2080], R13 ;  /* 0x0020800d00007388 */ /* 0x000fe20000000800 */
[----:B------:R-:W-:Y:S06]  /*03a0*/  BAR.SYNC.DEFER_BLOCKING 0x0 ;  /* 0x0000000000007b1d */ /* 0x000fec0000010000 */
[----:B------:R-:W-:Y:S04]  /*03b0*/  LDS R12, [R0] ;  /* 0x00000000000c7984 */ /* 0x000fe80000000800 */
[----:B------:R-:W-:Y:S04]  /*03c0*/  LDS R15, [R10+-0x1ffc] ;  /* 0xffe004000a0f7984 */ /* 0x000fe80000000800 */
        /* <DEDUP_REMOVED lines=9> */
[----:B------:R-:W-:Y:S04]  /*0460*/  LDS R13, [R10+0x4] ;  /* 0x000004000a0d7984 */ /* 0x000fe80000000800 */
[----:B------:R-:W0:Y:S02]  /*0470*/  LDS R14, [R11+-0x100] ;  /* 0xffff00000b0e7984 */ /* 0x000e240000000800 */
[----:B0-----:R-:W-:-:S02]  /*0480*/  VIADDMNMX R13, R14, R13, R12, PT ;  /* 0x0000000d0e0d7246 */ /* 0x001fc4000380010c */
[----:B------:R-:W-:Y:S04]  /*0490*/  LDS R12, [R0+0x2080] ;  /* 0x00208000000c7984 */ /* 0x000fe80000000800 */
[----:B------:R-:W-:Y:S04]  /*04a0*/  STS [R0+0x2000], R13 ;  /* 0x0020000d00007388 */ /* 0x000fe80000000800 */
[----:B------:R-:W-:Y:S04]  /*04b0*/  LDS R15, [R10+0x4] ;  /* 0x000004000a0f7984 */ /* 0x000fe80000000800 */
[----:B------:R-:W0:Y:S02]  /*04c0*/  LDS R14, [R11+-0x80] ;  /* 0xffff80000b0e7984 */ /* 0x000e240000000800 */
[----:B0-----:R-:W-:-:S05]  /*04d0*/  VIADDMNMX R15, R14, R15, R12, PT ;  /* 0x0000000f0e0f7246 */ /* 0x001fca000380010c */
[----:B------:R-:W-:Y:S01]  /*04e0*/  STS [R0+0x2080], R15 ;  /* 0x0020800f00007388 */ /* 0x000fe20000000800 */
[----:B------:R-:W-:Y:S06]  /*04f0*/  BAR.SYNC.DEFER_BLOCKING 0x0 ;  /* 0x0000000000007b1d */ /* 0x000fec0000010000 */
[----:B------:R-:W-:Y:S04]  /*0500*/  LDS R12, [R0] ;  /* 0x00000000000c7984 */ /* 0x000fe80000000800 */
[----:B------:R-:W-:Y:S04]  /*0510*/  LDS R17, [R10+-0x1ff8] ;  /* 0xffe008000a117984 */ /* 0x000fe80000000800 */
[----:B------:R-:W0:Y:S02]  /*0520*/  LDS R14, [R11] ;  /* 0x000000000b0e7984 */ /* 0x000e240000000800 */
[----:B0-----:R-:W-:-:S02]  /*0530*/  VIADDMNMX R17, R14, R17, R12, PT ;  /* 0x000000110e117246 */ /* 0x001fc4000380010c */
[----:B------:R-:W-:Y:S04]  /*0540*/  LDS R12, [R0+0x80] ;  /* 0x00008000000c7984 */ /* 0x000fe80000000800 */
[----:B------:R-:W-:Y:S04]  /*0550*/  STS [R0], R17 ;  /* 0x0000001100007388 */ /* 0x000fe80000000800 */
[----:B------:R-:W-:Y:S04]  /*0560*/  LDS R13, [R10+-0x1ff8] ;  /* 0xffe008000a0d7984 */ /* 0x000fe80000000800 */
        /* <DEDUP_REMOVED lines=15> */
[----:B------:R-:W-:Y:S04]  /*0660*/  LDS R13, [R10+-0x1ff4] ;  /* 0xffe00c000a0d7984 */ /* 0x000fe80000000800 */
[----:B------:R-:W0:Y:S02]  /*0670*/  LDS R14, [R11+0x100] ;  /* 0x000100000b0e7984 */ /* 0x000e240000000800 */
        /* <DEDUP_REMOVED lines=13> */
[----:B------:R0:W-:Y:S04]  /*0750*/  LDS R13, [R10+0xc] ;  /* 0x00000c000a0d7984 */ /* 0x0001e80000000800 */
[----:B------:R1:W2:Y:S01]  /*0760*/  LDS R14, [R11+0x180] ;  /* 0x000180000b0e7984 */ /* 0x0002a20000000800 */
[----:B0-----:R-:W-:-:S02]  /*0770*/  VIADD R10, R10, 0x10 ;  /* 0x000000100a0a7836 */ /* 0x001fc40000000000 */
[----:B-1----:R-:W-:Y:S01]  /*0780*/  VIADD R11, R11, 0x400 ;  /* 0x000004000b0b7836 */ /* 0x002fe20000000000 */
[----:B--2---:R-:W-:-:S05]  /*0790*/  VIADDMNMX R13, R14, R13, R12, PT ;  /* 0x0000000d0e0d7246 */ /* 0x004fca000380010c */
[----:B------:R1:W-:Y:S01]  /*07a0*/  STS [R0+0x2080], R13 ;  /* 0x0020800d00007388 */ /* 0x0003e20000000800 */
[----:B------:R-:W-:Y:S05]  /*07b0*/  BRA.U UP0, `(.L_x_3) ;  /* 0xfffffff9009c7547 */ /* 0x000fea000b83ffff */
[----:B------:R-:W-:Y:S04]  /*07c0*/  STG.E desc[UR6][R2.64], R19 ;  /* 0x0000001302007986 */ /* 0x000fe8000c101906 */
[----:B------:R-:W-:Y:S04]  /*07d0*/  STG.E desc[UR6][R4.64], R15 ;  /* 0x0000000f04007986 */ /* 0x000fe8000c101906 */
[----:B------:R-:W-:Y:S04]  /*07e0*/  STG.E desc[UR6][R6.64], R17 ;  /* 0x0000001106007986 */ /* 0x000fe8000c101906 */
[----:B------:R-:W-:Y:S01]  /*07f0*/  STG.E desc[UR6][R8.64], R13 ;  /* 0x0000000d08007986 */ /* 0x000fe2000c101906 */
[----:B------:R-:W-:Y:S05]  /*0800*/  EXIT ;  /* 0x000000000000794d */ /* 0x000fea0003800000 */
.L_x_4:
        /* <DEDUP_REMOVED lines=15> */
.L_x_7:


//--------------------- .nv.shared._Z6phase3Piiiiii --------------------------
	.section	.nv.shared._Z6phase3Piiiiii,"aw",@nobits
	.sectionflags	@""
	.align	16
	.zero		1024


//--------------------- .nv.shared.reserved.0     --------------------------
	.section	.nv.shared.reserved.0,"aw",@nobits
	.weak		__nv_reservedSMEM_offset_0_alias
	.size		__nv_reservedSMEM_offset_0_alias, 0, 64
	.other		__nv_reservedSMEM_offset_0_alias,@"STO_CUDA_RESERVED_SHARED STV_DEFAULT"
__nv_reservedSMEM_offset_0_alias:
	.zero		0
	.zero		64


//--------------------- .nv.shared._Z6phase2Piiii --------------------------
	.section	.nv.shared._Z6phase2Piiii,"aw",@nobits
	.sectionflags	@""
	.align	16
	.zero		1024


//--------------------- .nv.shared._Z6phase1Piiii --------------------------
	.section	.nv.shared._Z6phase1Piiii,"aw",@nobits
	.sectionflags	@""
	.align	16
	.zero		1024


//--------------------- .nv.constant0._Z6phase3Piiiiii --------------------------
	.section	.nv.constant0._Z6phase3Piiiiii,"a",@progbits
	.sectionflags	@""
	.align	4
.nv.constant0._Z6phase3Piiiiii:
	.zero		924


//--------------------- .nv.constant0._Z6phase2Piiii --------------------------
	.section	.nv.constant0._Z6phase2Piiii,"a",@progbits
	.sectionflags	@""
	.align	4
.nv.constant0._Z6phase2Piiii:
	.zero		916


//--------------------- .nv.constant0._Z6phase1Piiii --------------------------
	.section	.nv.constant0._Z6phase1Piiii,"a",@progbits
	.sectionflags	@""
	.align	4
.nv.constant0._Z6phase1Piiii:
	.zero		916


//--------------------- SYMBOLS --------------------------

	.type		.nv.reservedSmem.offset0,@object
	.size		.nv.reservedSmem.offset0,0x4
	.type		.nv.reservedSmem.cap,@object
	.size		.nv.reservedSmem.cap,0x4
